	.target	sm_90a

	.elftype	@"ET_EXEC"


//--------------------- .note.nv.tkinfo           --------------------------
	.section	.note.nv.tkinfo,"",@"SHT_NOTE"
	.sectionflags	@"SHF_NOTE_NV_TKINFO"
	.tkinfo
        /*0018*/ 	.word	0x00000002
        /*0030*/ 	.string	""
        /*0030*/ 	.string	"ptxas"
        /*0030*/ 	.string	"Cuda compilation tools, release 13.0, V13.0.88"
        /*0030*/ 	.string	"Build cuda_13.0.r13.0/compiler.36424714_0"
        /*0030*/ 	.string	"-arch sm_90a -m 64 "



//--------------------- .note.nv.cuinfo           --------------------------
	.section	.note.nv.cuinfo,"",@"SHT_NOTE"
	.sectionflags	@"SHF_NOTE_NV_CUINFO"
        /*0018*/ 	.short	0x0002
        /*001a*/ 	.short	0x005a
        /*001c*/ 	.short	0x0082
	.zero		2


//--------------------- .nv.info                  --------------------------
	.section	.nv.info,"",@"SHT_CUDA_INFO"
	.align	4


	//----- nvinfo : EIATTR_REGCOUNT
	.align		4
        /*0000*/ 	.byte	0x04, 0x2f
        /*0002*/ 	.short	(.L_15 - .L_14)
	.align		4
.L_14:
        /*0004*/ 	.word	index@(_ZN7cutlass13device_kernelINS_4gemm6kernel13GemmUniversalIN4cute5tupleIJiiiiEEENS1_10collective13CollectiveMmaINS1_34MainloopSm90TmaGmmaWarpSpecializedILi2ENS5_IJNS4_1CILi1EEESB_SB_EEENS1_32KernelTmaWarpSpecializedPingpongEEENS5_IJNSA_ILi64EEESF_NSA_ILi32EEEEEEaNS5_IJlSB_lEEEaSI_NS4_8TiledMMAINS4_8MMA_AtomIJNS4_4SM904GMMA26MMA_64x64x32_S32S8S8_SS_TNEEEENS4_6LayoutISC_NS5_IJNSA_ILi0EEESQ_SQ_EEEEENS5_IJNS4_10UnderscoreEST_ST_EEEEENS4_13SM90_TMA_LOADENS4_14ComposedLayoutINS4_7SwizzleILi1ELi4ELi3EEENS4_18smem_ptr_flag_bitsILi8EEENSP_INS5_IJNSA_ILi8EEESG_EEENS5_IJSG_SB_EEEEEEEvNS4_8identityESW_S16_vS17_EENS_8epilogue10collective6detail29Sm90TmaWarpSpecializedAdapterINS1A_15DefaultEpilogueIaSI_SI_NS19_6thread17LinearCombinationIaLi1EiiLNS1E_9ScaleType4KindE0ELNS_15FloatRoundStyleE2EaEENS1_15EpilogueDefaultEEEEEvvEEEEvNT_6ParamsE)
        /*0008*/ 	.word	0x000000a8


	//----- nvinfo : EIATTR_FRAME_SIZE
	.align		4
.L_15:
        /*000c*/ 	.byte	0x04, 0x11
        /*000e*/ 	.short	(.L_17 - .L_16)
	.align		4
.L_16:
        /*0010*/ 	.word	index@(_ZN7cutlass13device_kernelINS_4gemm6kernel13GemmUniversalIN4cute5tupleIJiiiiEEENS1_10collective13CollectiveMmaINS1_34MainloopSm90TmaGmmaWarpSpecializedILi2ENS5_IJNS4_1CILi1EEESB_SB_EEENS1_32KernelTmaWarpSpecializedPingpongEEENS5_IJNSA_ILi64EEESF_NSA_ILi32EEEEEEaNS5_IJlSB_lEEEaSI_NS4_8TiledMMAINS4_8MMA_AtomIJNS4_4SM904GMMA26MMA_64x64x32_S32S8S8_SS_TNEEEENS4_6LayoutISC_NS5_IJNSA_ILi0EEESQ_SQ_EEEEENS5_IJNS4_10UnderscoreEST_ST_EEEEENS4_13SM90_TMA_LOADENS4_14ComposedLayoutINS4_7SwizzleILi1ELi4ELi3EEENS4_18smem_ptr_flag_bitsILi8EEENSP_INS5_IJNSA_ILi8EEESG_EEENS5_IJSG_SB_EEEEEEEvNS4_8identityESW_S16_vS17_EENS_8epilogue10collective6detail29Sm90TmaWarpSpecializedAdapterINS1A_15DefaultEpilogueIaSI_SI_NS19_6thread17LinearCombinationIaLi1EiiLNS1E_9ScaleType4KindE0ELNS_15FloatRoundStyleE2EaEENS1_15EpilogueDefaultEEEEEvvEEEEvNT_6ParamsE)
        /*0014*/ 	.word	0x00000000


	//----- nvinfo : EIATTR_MIN_STACK_SIZE
	.align		4
.L_17:
        /*0018*/ 	.byte	0x04, 0x12
        /*001a*/ 	.short	(.L_19 - .L_18)
	.align		4
.L_18:
        /*001c*/ 	.word	index@(_ZN7cutlass13device_kernelINS_4gemm6kernel13GemmUniversalIN4cute5tupleIJiiiiEEENS1_10collective13CollectiveMmaINS1_34MainloopSm90TmaGmmaWarpSpecializedILi2ENS5_IJNS4_1CILi1EEESB_SB_EEENS1_32KernelTmaWarpSpecializedPingpongEEENS5_IJNSA_ILi64EEESF_NSA_ILi32EEEEEEaNS5_IJlSB_lEEEaSI_NS4_8TiledMMAINS4_8MMA_AtomIJNS4_4SM904GMMA26MMA_64x64x32_S32S8S8_SS_TNEEEENS4_6LayoutISC_NS5_IJNSA_ILi0EEESQ_SQ_EEEEENS5_IJNS4_10UnderscoreEST_ST_EEEEENS4_13SM90_TMA_LOADENS4_14ComposedLayoutINS4_7SwizzleILi1ELi4ELi3EEENS4_18smem_ptr_flag_bitsILi8EEENSP_INS5_IJNSA_ILi8EEESG_EEENS5_IJSG_SB_EEEEEEEvNS4_8identityESW_S16_vS17_EENS_8epilogue10collective6detail29Sm90TmaWarpSpecializedAdapterINS1A_15DefaultEpilogueIaSI_SI_NS19_6thread17LinearCombinationIaLi1EiiLNS1E_9ScaleType4KindE0ELNS_15FloatRoundStyleE2EaEENS1_15EpilogueDefaultEEEEEvvEEEEvNT_6ParamsE)
        /*0020*/ 	.word	0x00000000
.L_19:


//--------------------- .nv.compat                --------------------------
	.section	.nv.compat,"",@"SHT_CUDA_COMPAT_INFO"
	.align	4
        /*0000*/ 	.byte	0x02, 0x09, 0x01, 0x00, 0x02, 0x02, 0x04, 0x00, 0x02, 0x05, 0x05, 0x00, 0x03, 0x07, 0x01, 0x01
        /*0010*/ 	.byte	0x02, 0x03, 0x01, 0x00, 0x02, 0x06, 0x01, 0x00, 0x04, 0x0b, 0x08, 0x00, 0x00, 0x00, 0x00, 0x00
        /*0020*/ 	.byte	0x00, 0x00, 0x00, 0x00


//--------------------- .nv.info._ZN7cutlass13device_kernelINS_4gemm6kernel13GemmUniversalIN4cute5tupleIJiiiiEEENS1_10collective13CollectiveMmaINS1_34MainloopSm90TmaGmmaWarpSpecializedILi2ENS5_IJNS4_1CILi1EEESB_SB_EEENS1_32KernelTmaWarpSpecializedPingpongEEENS5_IJNSA_ILi64EEESF_NSA_ILi32EEEEEEaNS5_IJlSB_lEEEaSI_NS4_8TiledMMAINS4_8MMA_AtomIJNS4_4SM904GMMA26MMA_64x64x32_S32S8S8_SS_TNEEEENS4_6LayoutISC_NS5_IJNSA_ILi0EEESQ_SQ_EEEEENS5_IJNS4_10UnderscoreEST_ST_EEEEENS4_13SM90_TMA_LOADENS4_14ComposedLayoutINS4_7SwizzleILi1ELi4ELi3EEENS4_18smem_ptr_flag_bitsILi8EEENSP_INS5_IJNSA_ILi8EEESG_EEENS5_IJSG_SB_EEEEEEEvNS4_8identityESW_S16_vS17_EENS_8epilogue10collective6detail29Sm90TmaWarpSpecializedAdapterINS1A_15DefaultEpilogueIaSI_SI_NS19_6thread17LinearCombinationIaLi1EiiLNS1E_9ScaleType4KindE0ELNS_15FloatRoundStyleE2EaEENS1_15EpilogueDefaultEEEEEvvEEEEvNT_6ParamsE --------------------------
	.section	.nv.info._ZN7cutlass13device_kernelINS_4gemm6kernel13GemmUniversalIN4cute5tupleIJiiiiEEENS1_10collective13CollectiveMmaINS1_34MainloopSm90TmaGmmaWarpSpecializedILi2ENS5_IJNS4_1CILi1EEESB_SB_EEENS1_32KernelTmaWarpSpecializedPingpongEEENS5_IJNSA_ILi64EEESF_NSA_ILi32EEEEEEaNS5_IJlSB_lEEEaSI_NS4_8TiledMMAINS4_8MMA_AtomIJNS4_4SM904GMMA26MMA_64x64x32_S32S8S8_SS_TNEEEENS4_6LayoutISC_NS5_IJNSA_ILi0EEESQ_SQ_EEEEENS5_IJNS4_10UnderscoreEST_ST_EEEEENS4_13SM90_TMA_LOADENS4_14ComposedLayoutINS4_7SwizzleILi1ELi4ELi3EEENS4_18smem_ptr_flag_bitsILi8EEENSP_INS5_IJNSA_ILi8EEESG_EEENS5_IJSG_SB_EEEEEEEvNS4_8identityESW_S16_vS17_EENS_8epilogue10collective6detail29Sm90TmaWarpSpecializedAdapterINS1A_15DefaultEpilogueIaSI_SI_NS19_6thread17LinearCombinationIaLi1EiiLNS1E_9ScaleType4KindE0ELNS_15FloatRoundStyleE2EaEENS1_15EpilogueDefaultEEEEEvvEEEEvNT_6ParamsE,"",@"SHT_CUDA_INFO"
	.sectionflags	@""
	.align	4


	//----- nvinfo : EIATTR_CUDA_API_VERSION
	.align		4
        /*0000*/ 	.byte	0x04, 0x37
        /*0002*/ 	.short	(.L_21 - .L_20)
.L_20:
        /*0004*/ 	.word	0x00000082


	//----- nvinfo : EIATTR_KPARAM_INFO
	.align		4
.L_21:
        /*0008*/ 	.byte	0x04, 0x17
        /*000a*/ 	.short	(.L_23 - .L_22)
.L_22:
        /*000c*/ 	.word	0x00000000
        /*0010*/ 	.short	0x0000
        /*0012*/ 	.short	0x0070
        /*0014*/ 	.byte	0x00, 0xf0, 0x01, 0x10


	//----- nvinfo : EIATTR_SPARSE_MMA_MASK
	.align		4
.L_23:
        /*0018*/ 	.byte	0x03, 0x50
        /*001a*/ 	.short	0x0000


	//----- nvinfo : EIATTR_MAXREG_COUNT
	.align		4
        /*001c*/ 	.byte	0x03, 0x1b
        /*001e*/ 	.short	0x00a8


	//----- nvinfo : EIATTR_NUM_BARRIERS
	.align		4
        /*0020*/ 	.byte	0x02, 0x4c
        /*0022*/ 	.byte	0x01
	.zero		1


	//----- nvinfo : EIATTR_EXTERNS
	.align		4
        /*0024*/ 	.byte	0x04, 0x0f
        /*0026*/ 	.short	(.L_25 - .L_24)


	//   ....[0]....
	.align		4
.L_24:
        /*0028*/ 	.word	index@(__assertfail)


	//----- nvinfo : EIATTR_MERCURY_ISA_VERSION
	.align		4
.L_25:
        /*002c*/ 	.byte	0x03, 0x5f
        /*002e*/ 	.short	0x0101


	//----- nvinfo : EIATTR_INT_WARP_WIDE_INSTR_OFFSETS
	.align		4
        /*0030*/ 	.byte	0x04, 0x31
        /*0032*/ 	.short	(.L_27 - .L_26)


	//   ....[0]....
.L_26:
        /*0034*/ 	.word	0x00000430


	//   ....[1]....
        /*0038*/ 	.word	0x00000450


	//   ....[2]....
        /*003c*/ 	.word	0x000004d0


	//   ....[3]....
        /*0040*/ 	.word	0x000004e0


	//   ....[4]....
        /*0044*/ 	.word	0x000004f0


	//   ....[5]....
        /*0048*/ 	.word	0x00000510


	//   ....[6]....
        /*004c*/ 	.word	0x00000570


	//   ....[7]....
        /*0050*/ 	.word	0x00000590


	//----- nvinfo : EIATTR_COOP_GROUP_MASK_REGIDS
	.align		4
.L_27:
        /*0054*/ 	.byte	0x04, 0x29
        /*0056*/ 	.short	(.L_29 - .L_28)


	//   ....[0]....
.L_28:
        /*0058*/ 	.word	0xffffffff


	//   ....[1]....
        /*005c*/ 	.word	0xffffffff


	//   ....[2]....
        /*0060*/ 	.word	0xffffffff


	//   ....[3]....
        /*0064*/ 	.word	0xffffffff


	//   ....[4]....
        /*0068*/ 	.word	0xffffffff


	//   ....[5]....
        /*006c*/ 	.word	0xffffffff


	//----- nvinfo : EIATTR_COOP_GROUP_INSTR_OFFSETS
	.align		4
.L_29:
        /*0070*/ 	.byte	0x04, 0x28
        /*0072*/ 	.short	(.L_31 - .L_30)


	//   ....[0]....
.L_30:
        /*0074*/ 	.word	0x00000050


	//   ....[1]....
        /*0078*/ 	.word	0x00000080


	//   ....[2]....
        /*007c*/ 	.word	0x00000180


	//   ....[3]....
        /*0080*/ 	.word	0x00000350


	//   ....[4]....
        /*0084*/ 	.word	0x00000390


	//   ....[5]....
        /*0088*/ 	.word	0x000003d0


	//----- nvinfo : EIATTR_REG_RECONFIG
	.align		4
.L_31:
        /*008c*/ 	.byte	0x01, 0x54
	.zero		2


	//----- nvinfo : EIATTR_SYSCALL_OFFSETS
	.align		4
        /*0090*/ 	.byte	0x04, 0x46
        /*0092*/ 	.short	(.L_33 - .L_32)


	//   ....[0]....
.L_32:
        /*0094*/ 	.word	0x00001740


	//----- nvinfo : EIATTR_MBARRIER_INSTR_OFFSETS
	.align		4
.L_33:
        /*0098*/ 	.byte	0x04, 0x39
        /*009a*/ 	.short	(.L_35 - .L_34)


	//   ....[0]....
.L_34:
        /*009c*/ 	.word	0x00000300
        /*00a0*/ 	.word	0x000000ff
        /*00a4*/ 	.word	0x00000000
        /*00a8*/ 	.short	0x0100
        /*00aa*/ 	.byte	0x09
	.zero		1


	//   ....[1]....
        /*00ac*/ 	.word	0x00000310
        /*00b0*/ 	.word	0x000000ff
        /*00b4*/ 	.word	0x00000010
        /*00b8*/ 	.short	0x0100
        /*00ba*/ 	.byte	0x09
	.zero		1


	//   ....[2]....
        /*00bc*/ 	.word	0x00000320
        /*00c0*/ 	.word	0x000000ff
        /*00c4*/ 	.word	0x00000008
        /*00c8*/ 	.short	0x0100
        /*00ca*/ 	.byte	0x09
	.zero		1


	//   ....[3]....
        /*00cc*/ 	.word	0x00000330
        /*00d0*/ 	.word	0x000000ff
        /*00d4*/ 	.word	0x00000018
        /*00d8*/ 	.short	0x0100
        /*00da*/ 	.byte	0x09
	.zero		1


	//   ....[4]....
        /*00dc*/ 	.word	0x000005b0
        /*00e0*/ 	.word	0x000000ff
        /*00e4*/ 	.word	0x00000050
        /*00e8*/ 	.short	0x0100
        /*00ea*/ 	.byte	0x09
	.zero		1


	//   ....[5]....
        /*00ec*/ 	.word	0x000005c0
        /*00f0*/ 	.word	0x000000ff
        /*00f4*/ 	.word	0x00000058
        /*00f8*/ 	.short	0x0100
        /*00fa*/ 	.byte	0x09
	.zero		1


	//   ....[6]....
        /*00fc*/ 	.word	0x00000600
        /*0100*/ 	.word	0x000000ff
        /*0104*/ 	.word	0x00000030
        /*0108*/ 	.short	0x0100
        /*010a*/ 	.byte	0x0a
	.zero		1


	//   ....[7]....
        /*010c*/ 	.word	0x00000620
        /*0110*/ 	.word	0x000000ff
        /*0114*/ 	.word	0x00000038
        /*0118*/ 	.short	0x0100
        /*011a*/ 	.byte	0x0a
	.zero		1


	//   ....[8]....
        /*011c*/ 	.word	0x00000630
        /*0120*/ 	.word	0x000000ff
        /*0124*/ 	.word	0x00000040
        /*0128*/ 	.short	0x0100
        /*012a*/ 	.byte	0x0a
	.zero		1


	//   ....[9]....
        /*012c*/ 	.word	0x00000640
        /*0130*/ 	.word	0x000000ff
        /*0134*/ 	.word	0x00000048
        /*0138*/ 	.short	0x0100
        /*013a*/ 	.byte	0x0a
	.zero		1


	//   ....[10]....
        /*013c*/ 	.word	0x00001600
        /*0140*/ 	.word	0x0000003d
        /*0144*/ 	.word	0xfffffff8
        /*0148*/ 	.short	0x010a
        /*014a*/ 	.byte	0x3f
	.zero		1


	//   ....[11]....
        /*014c*/ 	.word	0x000017e0
        /*0150*/ 	.word	0x00000003
        /*0154*/ 	.word	0x00000000
        /*0158*/ 	.short	0x010a
        /*015a*/ 	.byte	0x3f
	.zero		1


	//   ....[12]....
        /*015c*/ 	.word	0x00001820
        /*0160*/ 	.word	0x00000003
        /*0164*/ 	.word	0x00000000
        /*0168*/ 	.short	0x010a
        /*016a*/ 	.byte	0x3f
	.zero		1


	//   ....[13]....
        /*016c*/ 	.word	0x000019b0
        /*0170*/ 	.word	0x000000ff
        /*0174*/ 	.word	0x00000000
        /*0178*/ 	.short	0x010a
        /*017a*/ 	.byte	0x04
	.zero		1


	//   ....[14]....
        /*017c*/ 	.word	0x000019f0
        /*0180*/ 	.word	0x000000ff
        /*0184*/ 	.word	0x00000000
        /*0188*/ 	.short	0x010a
        /*018a*/ 	.byte	0x04
	.zero		1


	//   ....[15]....
        /*018c*/ 	.word	0x00001af0
        /*0190*/ 	.word	0x000000ff
        /*0194*/ 	.word	0x00000000
        /*0198*/ 	.short	0x0101
        /*019a*/ 	.byte	0x04
	.zero		1


	//   ....[16]....
        /*019c*/ 	.word	0x00001be0
        /*01a0*/ 	.word	0x00000043
        /*01a4*/ 	.word	0x00000000
        /*01a8*/ 	.short	0x0101
        /*01aa*/ 	.byte	0x34
	.zero		1


	//   ....[17]....
        /*01ac*/ 	.word	0x00001cb0
        /*01b0*/ 	.word	0x000000ff
        /*01b4*/ 	.word	0x00000000
        /*01b8*/ 	.short	0x0101
        /*01ba*/ 	.byte	0x04
	.zero		1


	//   ....[18]....
        /*01bc*/ 	.word	0x00001d20
        /*01c0*/ 	.word	0x0000003d
        /*01c4*/ 	.word	0x00000008
        /*01c8*/ 	.short	0x010a
        /*01ca*/ 	.byte	0x3f
	.zero		1


	//   ....[19]....
        /*01cc*/ 	.word	0x00003b60
        /*01d0*/ 	.word	0x0000003e
        /*01d4*/ 	.word	0x00000000
        /*01d8*/ 	.short	0x0101
        /*01da*/ 	.byte	0x34
	.zero		1


	//   ....[20]....
        /*01dc*/ 	.word	0x000044d0
        /*01e0*/ 	.word	0x0000000a
        /*01e4*/ 	.word	0x00000010
        /*01e8*/ 	.short	0x010a
        /*01ea*/ 	.byte	0x3f
	.zero		1


	//   ....[21]....
        /*01ec*/ 	.word	0x00004840
        /*01f0*/ 	.word	0x00000003
        /*01f4*/ 	.word	0x00000058
        /*01f8*/ 	.short	0x0101
        /*01fa*/ 	.byte	0x3f
	.zero		1


	//   ....[22]....
        /*01fc*/ 	.word	0x00004fd0
        /*0200*/ 	.word	0x00000007
        /*0204*/ 	.word	0x00000000
        /*0208*/ 	.short	0x010a
        /*020a*/ 	.byte	0x3f
	.zero		1


	//   ....[23]....
        /*020c*/ 	.word	0x00005050
        /*0210*/ 	.word	0x00000003
        /*0214*/ 	.word	0x00000000
        /*0218*/ 	.short	0x010a
        /*021a*/ 	.byte	0x3f
	.zero		1


	//   ....[24]....
        /*021c*/ 	.word	0x000050b0
        /*0220*/ 	.word	0x0000003d
        /*0224*/ 	.word	0xfffffff8
        /*0228*/ 	.short	0x010a
        /*022a*/ 	.byte	0x3f
	.zero		1


	//   ....[25]....
        /*022c*/ 	.word	0x00005100
        /*0230*/ 	.word	0x00000003
        /*0234*/ 	.word	0x00000000
        /*0238*/ 	.short	0x010a
        /*023a*/ 	.byte	0x3f
	.zero		1


	//   ....[26]....
        /*023c*/ 	.word	0x00005160
        /*0240*/ 	.word	0x00000004
        /*0244*/ 	.word	0x00000000
        /*0248*/ 	.short	0x010a
        /*024a*/ 	.byte	0x3f
	.zero		1


	//   ....[27]....
        /*024c*/ 	.word	0x000051b0
        /*0250*/ 	.word	0x0000003d
        /*0254*/ 	.word	0x00000008
        /*0258*/ 	.short	0x010a
        /*025a*/ 	.byte	0x3f
	.zero		1


	//   ....[28]....
        /*025c*/ 	.word	0x00005280
        /*0260*/ 	.word	0x0000000a
        /*0264*/ 	.word	0x00000010
        /*0268*/ 	.short	0x010a
        /*026a*/ 	.byte	0x3f
	.zero		1


	//   ....[29]....
        /*026c*/ 	.word	0x00005350
        /*0270*/ 	.word	0x00000007
        /*0274*/ 	.word	0x00000000
        /*0278*/ 	.short	0x010a
        /*027a*/ 	.byte	0x3f
	.zero		1


	//----- nvinfo : EIATTR_NUM_MBARRIERS
	.align		4
.L_35:
        /*027c*/ 	.byte	0x03, 0x38
        /*027e*/ 	.short	0x000a


	//----- nvinfo : EIATTR_EXIT_INSTR_OFFSETS
	.align		4
        /*0280*/ 	.byte	0x04, 0x1c
        /*0282*/ 	.short	(.L_37 - .L_36)


	//   ....[0]....
.L_36:
        /*0284*/ 	.word	0x00001200


	//   ....[1]....
        /*0288*/ 	.word	0x00001260


	//   ....[2]....
        /*028c*/ 	.word	0x00004200


	//   ....[3]....
        /*0290*/ 	.word	0x00004230


	//   ....[4]....
        /*0294*/ 	.word	0x000050a0


	//----- nvinfo : EIATTR_MAX_THREADS
	.align		4
.L_37:
        /*0298*/ 	.byte	0x04, 0x05
        /*029a*/ 	.short	(.L_39 - .L_38)
.L_38:
        /*029c*/ 	.word	0x00000180
        /*02a0*/ 	.word	0x00000001
        /*02a4*/ 	.word	0x00000001


	//----- nvinfo : EIATTR_CRS_STACK_SIZE
	.align		4
.L_39:
        /*02a8*/ 	.byte	0x04, 0x1e
        /*02aa*/ 	.short	(.L_41 - .L_40)
.L_40:
        /*02ac*/ 	.word	0x00000000


	//----- nvinfo : EIATTR_CBANK_PARAM_SIZE
	.align		4
.L_41:
        /*02b0*/ 	.byte	0x03, 0x19
        /*02b2*/ 	.short	0x0470


	//----- nvinfo : EIATTR_PARAM_CBANK
	.align		4
        /*02b4*/ 	.byte	0x04, 0x0a
        /*02b6*/ 	.short	(.L_43 - .L_42)
	.align		4
.L_42:
        /*02b8*/ 	.word	index@(.nv.constant0._ZN7cutlass13device_kernelINS_4gemm6kernel13GemmUniversalIN4cute5tupleIJiiiiEEENS1_10collective13CollectiveMmaINS1_34MainloopSm90TmaGmmaWarpSpecializedILi2ENS5_IJNS4_1CILi1EEESB_SB_EEENS1_32KernelTmaWarpSpecializedPingpongEEENS5_IJNSA_ILi64EEESF_NSA_ILi32EEEEEEaNS5_IJlSB_lEEEaSI_NS4_8TiledMMAINS4_8MMA_AtomIJNS4_4SM904GMMA26MMA_64x64x32_S32S8S8_SS_TNEEEENS4_6LayoutISC_NS5_IJNSA_ILi0EEESQ_SQ_EEEEENS5_IJNS4_10UnderscoreEST_ST_EEEEENS4_13SM90_TMA_LOADENS4_14ComposedLayoutINS4_7SwizzleILi1ELi4ELi3EEENS4_18smem_ptr_flag_bitsILi8EEENSP_INS5_IJNSA_ILi8EEESG_EEENS5_IJSG_SB_EEEEEEEvNS4_8identityESW_S16_vS17_EENS_8epilogue10collective6detail29Sm90TmaWarpSpecializedAdapterINS1A_15DefaultEpilogueIaSI_SI_NS19_6thread17LinearCombinationIaLi1EiiLNS1E_9ScaleType4KindE0ELNS_15FloatRoundStyleE2EaEENS1_15EpilogueDefaultEEEEEvvEEEEvNT_6ParamsE)
        /*02bc*/ 	.short	0x0210
        /*02be*/ 	.short	0x0470


	//----- nvinfo : EIATTR_SW_WAR
	.align		4
.L_43:
        /*02c0*/ 	.byte	0x04, 0x36
        /*02c2*/ 	.short	(.L_45 - .L_44)
.L_44:
        /*02c4*/ 	.word	0x00000008
.L_45:


//--------------------- .nv.callgraph             --------------------------
	.section	.nv.callgraph,"",@"SHT_CUDA_CALLGRAPH"
	.align	4
	.sectionentsize	8
	.align		4
        /*0000*/ 	.word	0x00000000
	.align		4
        /*0004*/ 	.word	0xffffffff
	.align		4
        /*0008*/ 	.word	index@(_ZN7cutlass13device_kernelINS_4gemm6kernel13GemmUniversalIN4cute5tupleIJiiiiEEENS1_10collective13CollectiveMmaINS1_34MainloopSm90TmaGmmaWarpSpecializedILi2ENS5_IJNS4_1CILi1EEESB_SB_EEENS1_32KernelTmaWarpSpecializedPingpongEEENS5_IJNSA_ILi64EEESF_NSA_ILi32EEEEEEaNS5_IJlSB_lEEEaSI_NS4_8TiledMMAINS4_8MMA_AtomIJNS4_4SM904GMMA26MMA_64x64x32_S32S8S8_SS_TNEEEENS4_6LayoutISC_NS5_IJNSA_ILi0EEESQ_SQ_EEEEENS5_IJNS4_10UnderscoreEST_ST_EEEEENS4_13SM90_TMA_LOADENS4_14ComposedLayoutINS4_7SwizzleILi1ELi4ELi3EEENS4_18smem_ptr_flag_bitsILi8EEENSP_INS5_IJNSA_ILi8EEESG_EEENS5_IJSG_SB_EEEEEEEvNS4_8identityESW_S16_vS17_EENS_8epilogue10collective6detail29Sm90TmaWarpSpecializedAdapterINS1A_15DefaultEpilogueIaSI_SI_NS19_6thread17LinearCombinationIaLi1EiiLNS1E_9ScaleType4KindE0ELNS_15FloatRoundStyleE2EaEENS1_15EpilogueDefaultEEEEEvvEEEEvNT_6ParamsE)
	.align		4
        /*000c*/ 	.word	index@(__assertfail)
	.align		4
        /*0010*/ 	.word	0x00000000
	.align		4
        /*0014*/ 	.word	0xfffffffe
	.align		4
        /*0018*/ 	.word	0x00000000
	.align		4
        /*001c*/ 	.word	0xfffffffd
	.align		4
        /*0020*/ 	.word	0x00000000
	.align		4
        /*0024*/ 	.word	0xfffffffc


//--------------------- .nv.constant4             --------------------------
	.section	.nv.constant4,"a",@progbits
	.align	8
	.align		8
.nv.constant4:
        /*0000*/ 	.dword	__assertfail
	.align		8
        /*0008*/ 	.dword	__unnamed_1
	.align		8
        /*0010*/ 	.dword	_ZN40_INTERNAL_12f9cbbd_4_k_cu_ce6b4f6f_304684cuda3std3__45__cpo5beginE
	.align		8
        /*0018*/ 	.dword	_ZN40_INTERNAL_12f9cbbd_4_k_cu_ce6b4f6f_304684cuda3std3__45__cpo3endE
	.align		8
        /*0020*/ 	.dword	_ZN40_INTERNAL_12f9cbbd_4_k_cu_ce6b4f6f_304684cuda3std3__45__cpo6cbeginE
	.align		8
        /*0028*/ 	.dword	_ZN40_INTERNAL_12f9cbbd_4_k_cu_ce6b4f6f_304684cuda3std3__45__cpo4cendE
	.align		8
        /*0030*/ 	.dword	_ZN40_INTERNAL_12f9cbbd_4_k_cu_ce6b4f6f_304684cuda3std3__442_GLOBAL__N__12f9cbbd_4_k_cu_ce6b4f6f_304686ignoreE
	.align		8
        /*0038*/ 	.dword	_ZN40_INTERNAL_12f9cbbd_4_k_cu_ce6b4f6f_304684cuda3std3__419piecewise_constructE
	.align		8
        /*0040*/ 	.dword	_ZN40_INTERNAL_12f9cbbd_4_k_cu_ce6b4f6f_304684cuda3std3__48in_placeE
	.align		8
        /*0048*/ 	.dword	_ZN40_INTERNAL_12f9cbbd_4_k_cu_ce6b4f6f_304684cuda3std6ranges3__45__cpo4swapE
	.align		8
        /*0050*/ 	.dword	_ZN40_INTERNAL_12f9cbbd_4_k_cu_ce6b4f6f_304684cuda3std6ranges3__45__cpo9iter_moveE
	.align		8
        /*0058*/ 	.dword	_ZN40_INTERNAL_12f9cbbd_4_k_cu_ce6b4f6f_304684cute7productE
	.align		8
        /*0060*/ 	.dword	_ZN40_INTERNAL_12f9cbbd_4_k_cu_ce6b4f6f_304684cute1_E
	.align		8
        /*0068*/ 	.dword	$str$22
	.align		8
        /*0070*/ 	.dword	$str$23


//--------------------- .text._ZN7cutlass13device_kernelINS_4gemm6kernel13GemmUniversalIN4cute5tupleIJiiiiEEENS1_10collective13CollectiveMmaINS1_34MainloopSm90TmaGmmaWarpSpecializedILi2ENS5_IJNS4_1CILi1EEESB_SB_EEENS1_32KernelTmaWarpSpecializedPingpongEEENS5_IJNSA_ILi64EEESF_NSA_ILi32EEEEEEaNS5_IJlSB_lEEEaSI_NS4_8TiledMMAINS4_8MMA_AtomIJNS4_4SM904GMMA26MMA_64x64x32_S32S8S8_SS_TNEEEENS4_6LayoutISC_NS5_IJNSA_ILi0EEESQ_SQ_EEEEENS5_IJNS4_10UnderscoreEST_ST_EEEEENS4_13SM90_TMA_LOADENS4_14ComposedLayoutINS4_7SwizzleILi1ELi4ELi3EEENS4_18smem_ptr_flag_bitsILi8EEENSP_INS5_IJNSA_ILi8EEESG_EEENS5_IJSG_SB_EEEEEEEvNS4_8identityESW_S16_vS17_EENS_8epilogue10collective6detail29Sm90TmaWarpSpecializedAdapterINS1A_15DefaultEpilogueIaSI_SI_NS19_6thread17LinearCombinationIaLi1EiiLNS1E_9ScaleType4KindE0ELNS_15FloatRoundStyleE2EaEENS1_15EpilogueDefaultEEEEEvvEEEEvNT_6ParamsE --------------------------
	.section	.text._ZN7cutlass13device_kernelINS_4gemm6kernel13GemmUniversalIN4cute5tupleIJiiiiEEENS1_10collective13CollectiveMmaINS1_34MainloopSm90TmaGmmaWarpSpecializedILi2ENS5_IJNS4_1CILi1EEESB_SB_EEENS1_32KernelTmaWarpSpecializedPingpongEEENS5_IJNSA_ILi64EEESF_NSA_ILi32EEEEEEaNS5_IJlSB_lEEEaSI_NS4_8TiledMMAINS4_8MMA_AtomIJNS4_4SM904GMMA26MMA_64x64x32_S32S8S8_SS_TNEEEENS4_6LayoutISC_NS5_IJNSA_ILi0EEESQ_SQ_EEEEENS5_IJNS4_10UnderscoreEST_ST_EEEEENS4_13SM90_TMA_LOADENS4_14ComposedLayoutINS4_7SwizzleILi1ELi4ELi3EEENS4_18smem_ptr_flag_bitsILi8EEENSP_INS5_IJNSA_ILi8EEESG_EEENS5_IJSG_SB_EEEEEEEvNS4_8identityESW_S16_vS17_EENS_8epilogue10collective6detail29Sm90TmaWarpSpecializedAdapterINS1A_15DefaultEpilogueIaSI_SI_NS19_6thread17LinearCombinationIaLi1EiiLNS1E_9ScaleType4KindE0ELNS_15FloatRoundStyleE2EaEENS1_15EpilogueDefaultEEEEEvvEEEEvNT_6ParamsE,"ax",@progbits
	.align	128
.text._ZN7cutlass13device_kernelINS_4gemm6kernel13GemmUniversalIN4cute5tupleIJiiiiEEENS1_10collective13CollectiveMmaINS1_34MainloopSm90TmaGmmaWarpSpecializedILi2ENS5_IJNS4_1CILi1EEESB_SB_EEENS1_32KernelTmaWarpSpecializedPingpongEEENS5_IJNSA_ILi64EEESF_NSA_ILi32EEEEEEaNS5_IJlSB_lEEEaSI_NS4_8TiledMMAINS4_8MMA_AtomIJNS4_4SM904GMMA26MMA_64x64x32_S32S8S8_SS_TNEEEENS4_6LayoutISC_NS5_IJNSA_ILi0EEESQ_SQ_EEEEENS5_IJNS4_10UnderscoreEST_ST_EEEEENS4_13SM90_TMA_LOADENS4_14ComposedLayoutINS4_7SwizzleILi1ELi4ELi3EEENS4_18smem_ptr_flag_bitsILi8EEENSP_INS5_IJNSA_ILi8EEESG_EEENS5_IJSG_SB_EEEEEEEvNS4_8identityESW_S16_vS17_EENS_8epilogue10collective6detail29Sm90TmaWarpSpecializedAdapterINS1A_15DefaultEpilogueIaSI_SI_NS19_6thread17LinearCombinationIaLi1EiiLNS1E_9ScaleType4KindE0ELNS_15FloatRoundStyleE2EaEENS1_15EpilogueDefaultEEEEEvvEEEEvNT_6ParamsE:
        .type           _ZN7cutlass13device_kernelINS_4gemm6kernel13GemmUniversalIN4cute5tupleIJiiiiEEENS1_10collective13CollectiveMmaINS1_34MainloopSm90TmaGmmaWarpSpecializedILi2ENS5_IJNS4_1CILi1EEESB_SB_EEENS1_32KernelTmaWarpSpecializedPingpongEEENS5_IJNSA_ILi64EEESF_NSA_ILi32EEEEEEaNS5_IJlSB_lEEEaSI_NS4_8TiledMMAINS4_8MMA_AtomIJNS4_4SM904GMMA26MMA_64x64x32_S32S8S8_SS_TNEEEENS4_6LayoutISC_NS5_IJNSA_ILi0EEESQ_SQ_EEEEENS5_IJNS4_10UnderscoreEST_ST_EEEEENS4_13SM90_TMA_LOADENS4_14ComposedLayoutINS4_7SwizzleILi1ELi4ELi3EEENS4_18smem_ptr_flag_bitsILi8EEENSP_INS5_IJNSA_ILi8EEESG_EEENS5_IJSG_SB_EEEEEEEvNS4_8identityESW_S16_vS17_EENS_8epilogue10collective6detail29Sm90TmaWarpSpecializedAdapterINS1A_15DefaultEpilogueIaSI_SI_NS19_6thread17LinearCombinationIaLi1EiiLNS1E_9ScaleType4KindE0ELNS_15FloatRoundStyleE2EaEENS1_15EpilogueDefaultEEEEEvvEEEEvNT_6ParamsE,@function
        .size           _ZN7cutlass13device_kernelINS_4gemm6kernel13GemmUniversalIN4cute5tupleIJiiiiEEENS1_10collective13CollectiveMmaINS1_34MainloopSm90TmaGmmaWarpSpecializedILi2ENS5_IJNS4_1CILi1EEESB_SB_EEENS1_32KernelTmaWarpSpecializedPingpongEEENS5_IJNSA_ILi64EEESF_NSA_ILi32EEEEEEaNS5_IJlSB_lEEEaSI_NS4_8TiledMMAINS4_8MMA_AtomIJNS4_4SM904GMMA26MMA_64x64x32_S32S8S8_SS_TNEEEENS4_6LayoutISC_NS5_IJNSA_ILi0EEESQ_SQ_EEEEENS5_IJNS4_10UnderscoreEST_ST_EEEEENS4_13SM90_TMA_LOADENS4_14ComposedLayoutINS4_7SwizzleILi1ELi4ELi3EEENS4_18smem_ptr_flag_bitsILi8EEENSP_INS5_IJNSA_ILi8EEESG_EEENS5_IJSG_SB_EEEEEEEvNS4_8identityESW_S16_vS17_EENS_8epilogue10collective6detail29Sm90TmaWarpSpecializedAdapterINS1A_15DefaultEpilogueIaSI_SI_NS19_6thread17LinearCombinationIaLi1EiiLNS1E_9ScaleType4KindE0ELNS_15FloatRoundStyleE2EaEENS1_15EpilogueDefaultEEEEEvvEEEEvNT_6ParamsE,(.L_x_132 - _ZN7cutlass13device_kernelINS_4gemm6kernel13GemmUniversalIN4cute5tupleIJiiiiEEENS1_10collective13CollectiveMmaINS1_34MainloopSm90TmaGmmaWarpSpecializedILi2ENS5_IJNS4_1CILi1EEESB_SB_EEENS1_32KernelTmaWarpSpecializedPingpongEEENS5_IJNSA_ILi64EEESF_NSA_ILi32EEEEEEaNS5_IJlSB_lEEEaSI_NS4_8TiledMMAINS4_8MMA_AtomIJNS4_4SM904GMMA26MMA_64x64x32_S32S8S8_SS_TNEEEENS4_6LayoutISC_NS5_IJNSA_ILi0EEESQ_SQ_EEEEENS5_IJNS4_10UnderscoreEST_ST_EEEEENS4_13SM90_TMA_LOADENS4_14ComposedLayoutINS4_7SwizzleILi1ELi4ELi3EEENS4_18smem_ptr_flag_bitsILi8EEENSP_INS5_IJNSA_ILi8EEESG_EEENS5_IJSG_SB_EEEEEEEvNS4_8identityESW_S16_vS17_EENS_8epilogue10collective6detail29Sm90TmaWarpSpecializedAdapterINS1A_15DefaultEpilogueIaSI_SI_NS19_6thread17LinearCombinationIaLi1EiiLNS1E_9ScaleType4KindE0ELNS_15FloatRoundStyleE2EaEENS1_15EpilogueDefaultEEEEEvvEEEEvNT_6ParamsE)
        .other          _ZN7cutlass13device_kernelINS_4gemm6kernel13GemmUniversalIN4cute5tupleIJiiiiEEENS1_10collective13CollectiveMmaINS1_34MainloopSm90TmaGmmaWarpSpecializedILi2ENS5_IJNS4_1CILi1EEESB_SB_EEENS1_32KernelTmaWarpSpecializedPingpongEEENS5_IJNSA_ILi64EEESF_NSA_ILi32EEEEEEaNS5_IJlSB_lEEEaSI_NS4_8TiledMMAINS4_8MMA_AtomIJNS4_4SM904GMMA26MMA_64x64x32_S32S8S8_SS_TNEEEENS4_6LayoutISC_NS5_IJNSA_ILi0EEESQ_SQ_EEEEENS5_IJNS4_10UnderscoreEST_ST_EEEEENS4_13SM90_TMA_LOADENS4_14ComposedLayoutINS4_7SwizzleILi1ELi4ELi3EEENS4_18smem_ptr_flag_bitsILi8EEENSP_INS5_IJNSA_ILi8EEESG_EEENS5_IJSG_SB_EEEEEEEvNS4_8identityESW_S16_vS17_EENS_8epilogue10collective6detail29Sm90TmaWarpSpecializedAdapterINS1A_15DefaultEpilogueIaSI_SI_NS19_6thread17LinearCombinationIaLi1EiiLNS1E_9ScaleType4KindE0ELNS_15FloatRoundStyleE2EaEENS1_15EpilogueDefaultEEEEEvvEEEEvNT_6ParamsE,@"STO_CUDA_ENTRY STV_DEFAULT"
_ZN7cutlass13device_kernelINS_4gemm6kernel13GemmUniversalIN4cute5tupleIJiiiiEEENS1_10collective13CollectiveMmaINS1_34MainloopSm90TmaGmmaWarpSpecializedILi2ENS5_IJNS4_1CILi1EEESB_SB_EEENS1_32KernelTmaWarpSpecializedPingpongEEENS5_IJNSA_ILi64EEESF_NSA_ILi32EEEEEEaNS5_IJlSB_lEEEaSI_NS4_8TiledMMAINS4_8MMA_AtomIJNS4_4SM904GMMA26MMA_64x64x32_S32S8S8_SS_TNEEEENS4_6LayoutISC_NS5_IJNSA_ILi0EEESQ_SQ_EEEEENS5_IJNS4_10UnderscoreEST_ST_EEEEENS4_13SM90_TMA_LOADENS4_14ComposedLayoutINS4_7SwizzleILi1ELi4ELi3EEENS4_18smem_ptr_flag_bitsILi8EEENSP_INS5_IJNSA_ILi8EEESG_EEENS5_IJSG_SB_EEEEEEEvNS4_8identityESW_S16_vS17_EENS_8epilogue10collective6detail29Sm90TmaWarpSpecializedAdapterINS1A_15DefaultEpilogueIaSI_SI_NS19_6thread17LinearCombinationIaLi1EiiLNS1E_9ScaleType4KindE0ELNS_15FloatRoundStyleE2EaEENS1_15EpilogueDefaultEEEEEvvEEEEvNT_6ParamsE:
[----:B------:R-:W0:Y:S01]  /*0000*/  LDC R1, c[0x0][0x28] ;  /* 0x00000a00ff017b82 */ /* 0x000e220000000800 */
[----:B------:R-:W1:Y:S01]  /*0010*/  S2R R4, SR_TID.X ;  /* 0x0000000000047919 */ /* 0x000e620000002100 */
[----:B------:R-:W-:Y:S01]  /*0020*/  ELECT P0, URZ, PT ;  /* 0x00000000003f782f */ /* 0x000fe20003800000 */
[----:B------:R-:W-:Y:S01]  /*0030*/  BSSY B0, `(.L_x_0) ;  /* 0x0000014000007945 */ /* 0x000fe20003800000 */
[----:B-1----:R-:W-:-:S05]  /*0040*/  SHF.R.U32.HI R0, RZ, 0x5, R4 ;  /* 0x00000005ff007819 */ /* 0x002fca0000011604 */
[----:B------:R-:W1:Y:S02]  /*0050*/  SHFL.IDX PT, R2, R0, RZ, 0x1f ;  /* 0x00001fff00027589 */ /* 0x000e6400000e0000 */
[----:B-1----:R-:W-:Y:S02]  /*0060*/  R2UR UR8, R2 ;  /* 0x00000000020872ca */ /* 0x002fe400000e0000 */
[----:B------:R-:W-:-:S05]  /*0070*/  SHF.R.U32.HI R2, RZ, 0x7, R4 ;  /* 0x00000007ff027819 */ /* 0x000fca0000011604 */
[----:B------:R1:W2:Y:S06]  /*0080*/  SHFL.IDX PT, R3, R2, RZ, 0x1f ;  /* 0x00001fff02037589 */ /* 0x0002ac00000e0000 */
[----:B------:R-:W-:Y:S02]  /*0090*/  USHF.R.S32.HI UR4, URZ, 0x1f, UR8 ;  /* 0x0000001f3f047899 */ /* 0x000fe40008011408 */
[----:B------:R-:W-:Y:S02]  /*00a0*/  ISETP.NE.OR P0, PT, RZ, UR8, !P0 ;  /* 0x00000008ff007c0c */ /* 0x000fe4000c705670 */
[----:B------:R-:W-:-:S04]  /*00b0*/  ULEA.HI UR4, UR4, UR8, URZ, 0x2 ;  /* 0x0000000804047291 */ /* 0x000fc8000f8f103f */
[----:B------:R-:W-:-:S04]  /*00c0*/  ULOP3.LUT UR4, UR4, 0xfffffffc, URZ, 0xc0, !UPT ;  /* 0xfffffffc04047892 */ /* 0x000fc8000f8ec03f */
[----:B------:R-:W-:-:S03]  /*00d0*/  UIADD3 UR8, UR8, -UR4, URZ ;  /* 0x8000000408087290 */ /* 0x000fc6000fffe03f */
[----:B01----:R-:W-:Y:S09]  /*00e0*/  @P0 BRA `(.L_x_1) ;  /* 0x0000000000200947 */ /* 0x003ff20003800000 */
[----:B------:R-:W-:Y:S02]  /*00f0*/  ULDC.64 UR4, c[0x0][0x198] ;  /* 0x0000660000047ab9 */ /* 0x000fe40000000a00 */
[----:B------:R-:W-:Y:S02]  /*0100*/  UIADD3 UR6, UP0, UR4, 0xf0, URZ ;  /* 0x000000f004067890 */ /* 0x000fe4000ff1e03f */
[----:B------:R-:W-:Y:S02]  /*0110*/  UIADD3 UR4, UP1, UR4, 0x1f0, URZ ;  /* 0x000001f004047890 */ /* 0x000fe4000ff3e03f */
[----:B------:R-:W-:Y:S02]  /*0120*/  UIADD3.X UR7, URZ, UR5, URZ, UP0, !UPT ;  /* 0x000000053f077290 */ /* 0x000fe400087fe43f */
[----:B------:R-:W-:-:S07]  /*0130*/  UIADD3.X UR5, URZ, UR5, URZ, UP1, !UPT ;  /* 0x000000053f057290 */ /* 0x000fce0008ffe43f */
[----:B------:R0:W-:Y:S02]  /*0140*/  UTMACCTL.PF [UR6] ;  /* 0x00000000060079b9 */ /* 0x0001e40008040000 */
[----:B------:R0:W-:Y:S02]  /*0150*/  UTMACCTL.PF [UR4] ;  /* 0x00000000040079b9 */ /* 0x0001e40008040000 */
[----:B0-----:R-:W-:Y:S01]  /*0160*/  NOP ;  /* 0x0000000000007918 */ /* 0x001fe20000000000 */
.L_x_1:
[----:B------:R-:W-:Y:S05]  /*0170*/  BSYNC B0 ;  /* 0x0000000000007941 */ /* 0x000fea0003800000 */
.L_x_0:
[----:B------:R-:W0:Y:S01]  /*0180*/  SHFL.IDX PT, R5, R0, RZ, 0x1f ;  /* 0x00001fff00057589 */ /* 0x000e2200000e0000 */
[----:B--2---:R-:W-:Y:S01]  /*0190*/  R2UR UR15, R3 ;  /* 0x00000000030f72ca */ /* 0x004fe200000e0000 */
[----:B------:R-:W-:-:S04]  /*01a0*/  UISETP.NE.AND UP0, UPT, UR8, 0x3, UPT ;  /* 0x000000030800788c */ /* 0x000fc8000bf05270 */
[----:B------:R-:W-:-:S08]  /*01b0*/  UISETP.EQ.OR UP0, UPT, UR8, URZ, !UP0 ;  /* 0x0000003f0800728c */ /* 0x000fd0000c702670 */
[----:B------:R-:W-:Y:S02]  /*01c0*/  UIADD3 UR18, UR15, -0x1, URZ ;  /* 0xffffffff0f127890 */ /* 0x000fe4000fffe03f */
[----:B------:R-:W-:Y:S02]  /*01d0*/  UISETP.EQ.AND UP0, UPT, UR15, URZ, UP0 ;  /* 0x0000003f0f00728c */ /* 0x000fe40008702270 */
[----:B------:R-:W-:Y:S02]  /*01e0*/  UISETP.GE.U32.AND UP1, UPT, UR18, 0x2, UPT ;  /* 0x000000021200788c */ /* 0x000fe4000bf26070 */
[----:B------:R-:W-:Y:S01]  /*01f0*/  USEL UR40, URZ, 0x1, !UP0 ;  /* 0x000000013f287887 */ /* 0x000fe2000c000000 */
[----:B0-----:R-:W-:-:S03]  /*0200*/  ISETP.NE.AND P0, PT, R5, RZ, PT ;  /* 0x000000ff0500720c */ /* 0x001fc60003f05270 */
[----:B------:R-:W-:-:S10]  /*0210*/  USEL UR40, UR40, 0x2, UP1 ;  /* 0x0000000228287887 */ /* 0x000fd40008800000 */
[----:B------:R-:W-:Y:S05]  /*0220*/  @P0 BRA `(.L_x_2) ;  /* 0x0000000000480947 */ /* 0x000fea0003800000 */
[----:B------:R-:W0:Y:S01]  /*0230*/  S2UR UR9, SR_CgaCtaId ;  /* 0x00000000000979c3 */ /* 0x000e220000008800 */
[----:B------:R-:W-:Y:S01]  /*0240*/  UMOV UR4, 0x400 ;  /* 0x0000040000047882 */ /* 0x000fe20000000000 */
[----:B------:R-:W-:Y:S01]  /*0250*/  UMOV UR5, 0x1 ;  /* 0x0000000100057882 */ /* 0x000fe20000000000 */
[----:B------:R-:W-:Y:S01]  /*0260*/  UMOV UR6, 0x80 ;  /* 0x0000008000067882 */ /* 0x000fe20000000000 */
[----:B------:R-:W-:Y:S01]  /*0270*/  ELECT P0, URZ, PT ;  /* 0x00000000003f782f */ /* 0x000fe20003800000 */
[----:B------:R-:W-:-:S04]  /*0280*/  UIADD3 UR6, -UR6, 0x100000, URZ ;  /* 0x0010000006067890 */ /* 0x000fc8000fffe13f */
[----:B------:R-:W-:Y:S02]  /*0290*/  USHF.L.U32 UR7, UR6, 0xb, URZ ;  /* 0x0000000b06077899 */ /* 0x000fe4000800063f */
[----:B------:R-:W-:Y:S02]  /*02a0*/  USHF.L.U32 UR6, UR6, 0x1, URZ ;  /* 0x0000000106067899 */ /* 0x000fe4000800063f */
[----:B0-----:R-:W-:Y:S02]  /*02b0*/  ULEA UR9, UR9, UR4, 0x18 ;  /* 0x0000000409097291 */ /* 0x001fe4000f8ec03f */
[----:B------:R-:W-:-:S04]  /*02c0*/  UIADD3 UR4, -UR5, 0x100000, URZ ;  /* 0x0010000005047890 */ /* 0x000fc8000fffe13f */
[----:B------:R-:W-:Y:S02]  /*02d0*/  USHF.L.U32 UR5, UR4, 0xb, URZ ;  /* 0x0000000b04057899 */ /* 0x000fe4000800063f */
[----:B------:R-:W-:Y:S01]  /*02e0*/  USHF.L.U32 UR4, UR4, 0x1, URZ ;  /* 0x0000000104047899 */ /* 0x000fe2000800063f */
[----:B------:R-:W0:Y:S11]  /*02f0*/  FENCE.VIEW.ASYNC.S ;  /* 0x00000000000073c6 */ /* 0x000e360000000000 */
[----:B0-----:R0:W1:Y:S01]  /*0300*/  SYNCS.EXCH.64 URZ, [UR9], UR4 ;  /* 0x00000004093f75b2 */ /* 0x0010620008000100 */
[----:B------:R0:W2:Y:S01]  /*0310*/  SYNCS.EXCH.64 URZ, [UR9+0x10], UR6 ;  /* 0x00001006093f75b2 */ /* 0x0000a20008000100 */
[----:B------:R0:W3:Y:S01]  /*0320*/  SYNCS.EXCH.64 URZ, [UR9+0x8], UR4 ;  /* 0x00000804093f75b2 */ /* 0x0000e20008000100 */
[----:B------:R0:W4:Y:S01]  /*0330*/  SYNCS.EXCH.64 URZ, [UR9+0x18], UR6 ;  /* 0x00001806093f75b2 */ /* 0x0001220008000100 */
[----:B------:R-:W-:Y:S01]  /*0340*/  NOP ;  /* 0x0000000000007918 */ /* 0x000fe20000000000 */
.L_x_2:
[----:B------:R-:W5:Y:S01]  /*0350*/  SHFL.IDX PT, R5, R0, RZ, 0x1f ;  /* 0x00001fff00057589 */ /* 0x000f6200000e0000 */
[----:B------:R-:W-:Y:S01]  /*0360*/  ELECT P0, URZ, PT ;  /* 0x00000000003f782f */ /* 0x000fe20003800000 */
[----:B------:R-:W-:Y:S01]  /*0370*/  NOP ;  /* 0x0000000000007918 */ /* 0x000fe20000000000 */
[----:B------:R-:W-:Y:S01]  /*0380*/  ELECT P1, URZ, PT ;  /* 0x00000000003f782f */ /* 0x000fe20003820000 */
[----:B------:R-:W1:Y:S01]  /*0390*/  SHFL.IDX PT, R3, R0, RZ, 0x1f ;  /* 0x00001fff00037589 */ /* 0x000e6200000e0000 */
[----:B0-----:R-:W-:Y:S01]  /*03a0*/  UMOV UR4, 0x20 ;  /* 0x0000002000047882 */ /* 0x001fe20000000000 */
[----:B------:R-:W-:Y:S01]  /*03b0*/  UMOV UR12, 0x80 ;  /* 0x00000080000c7882 */ /* 0x000fe20000000000 */
[----:B------:R-:W-:Y:S01]  /*03c0*/  NOP ;  /* 0x0000000000007918 */ /* 0x000fe20000000000 */
[----:B------:R0:W0:Y:S01]  /*03d0*/  SHFL.IDX PT, R61, R2, RZ, 0x1f ;  /* 0x00001fff023d7589 */ /* 0x00002200000e0000 */
[----:B------:R-:W-:Y:S01]  /*03e0*/  ULDC.64 UR38, c[0x0][0x208] ;  /* 0x0000820000267ab9 */ /* 0x000fe20000000a00 */
[----:B-----5:R-:W-:-:S02]  /*03f0*/  ISETP.NE.OR P0, PT, R5, RZ, !P0 ;  /* 0x000000ff0500720c */ /* 0x020fc40004705670 */
[----:B-1----:R-:W-:Y:S02]  /*0400*/  ISETP.NE.OR P1, PT, R3, RZ, !P1 ;  /* 0x000000ff0300720c */ /* 0x002fe40004f25670 */
[----:B------:R-:W-:-:S04]  /*0410*/  SHF.R.S32.HI R3, RZ, 0x1f, R4 ;  /* 0x0000001fff037819 */ /* 0x000fc80000011404 */
[----:B------:R-:W-:-:S05]  /*0420*/  LEA.HI R3, R3, R4, RZ, 0x7 ;  /* 0x0000000403037211 */ /* 0x000fca00078f38ff */
[----:B------:R-:W-:Y:S01]  /*0430*/  VOTEU.ALL UP0, P0 ;  /* 0x00000000003f7886 */ /* 0x000fe20000000000 */
[----:B------:R-:W-:Y:S01]  /*0440*/  LOP3.LUT R3, R3, 0xffffff80, RZ, 0xc0, !PT ;  /* 0xffffff8003037812 */ /* 0x000fe200078ec0ff */
[----:B------:R-:W-:-:S03]  /*0450*/  VOTEU.ALL UP1, P1 ;  /* 0x00000000003f7886 */ /* 0x000fc60000820000 */
[----:B------:R-:W1:Y:S01]  /*0460*/  @!UP0 S2UR UR7, SR_CgaCtaId ;  /* 0x00000000000789c3 */ /* 0x000e620000008800 */
[----:B------:R-:W-:Y:S01]  /*0470*/  @!UP0 UMOV UR6, 0x400 ;  /* 0x0000040000068882 */ /* 0x000fe20000000000 */
[----:B------:R-:W-:-:S04]  /*0480*/  @!UP0 UIADD3 UR4, -UR4, 0x100000, URZ ;  /* 0x0010000004048890 */ /* 0x000fc8000fffe13f */
[----:B------:R-:W-:Y:S02]  /*0490*/  @!UP0 USHF.L.U32 UR5, UR4, 0xb, URZ ;  /* 0x0000000b04058899 */ /* 0x000fe4000800063f */
[----:B------:R-:W-:Y:S01]  /*04a0*/  @!UP0 USHF.L.U32 UR4, UR4, 0x1, URZ ;  /* 0x0000000104048899 */ /* 0x000fe2000800063f */
[----:B------:R-:W-:Y:S01]  /*04b0*/  IMAD.IADD R3, R4, 0x1, -R3 ;  /* 0x0000000104037824 */ /* 0x000fe200078e0a03 */
[----:B------:R-:W-:Y:S01]  /*04c0*/  @!UP1 UMOV UR10, 0x400 ;  /* 0x00000400000a9882 */ /* 0x000fe20000000000 */
[----:B------:R-:W-:Y:S01]  /*04d0*/  VOTEU.ALL UP2, P1 ;  /* 0x00000000003f7886 */ /* 0x000fe20000840000 */
[----:B------:R-:W-:Y:S01]  /*04e0*/  VOTEU.ALL UP3, P1 ;  /* 0x00000000003f7886 */ /* 0x000fe20000860000 */
[----:B------:R-:W-:Y:S01]  /*04f0*/  VOTEU.ALL UP4, P1 ;  /* 0x00000000003f7886 */ /* 0x000fe20000880000 */
[----:B------:R-:W5:Y:S01]  /*0500*/  @!UP1 S2UR UR11, SR_CgaCtaId ;  /* 0x00000000000b99c3 */ /* 0x000f620000008800 */
[----:B------:R-:W-:Y:S01]  /*0510*/  VOTEU.ALL UP5, P1 ;  /* 0x00000000003f7886 */ /* 0x000fe200008a0000 */
[----:B------:R-:W-:Y:S01]  /*0520*/  ISETP.NE.AND P1, PT, RZ, UR15, PT ;  /* 0x0000000fff007c0c */ /* 0x000fe2000bf25270 */
[----:B-1----:R-:W-:-:S02]  /*0530*/  @!UP0 ULEA UR9, UR7, UR6, 0x18 ;  /* 0x0000000607098291 */ /* 0x002fc4000f8ec03f */
[----:B------:R-:W-:-:S04]  /*0540*/  @!UP1 UIADD3 UR6, -UR12, 0x100000, URZ ;  /* 0x001000000c069890 */ /* 0x000fc8000fffe13f */
[----:B------:R-:W-:Y:S02]  /*0550*/  @!UP1 USHF.L.U32 UR7, UR6, 0xb, URZ ;  /* 0x0000000b06079899 */ /* 0x000fe4000800063f */
[----:B------:R-:W-:Y:S01]  /*0560*/  @!UP1 USHF.L.U32 UR6, UR6, 0x1, URZ ;  /* 0x0000000106069899 */ /* 0x000fe2000800063f */
[----:B------:R-:W-:Y:S01]  /*0570*/  VOTEU.ALL UP0, P0 ;  /* 0x00000000003f7886 */ /* 0x000fe20000000000 */
[----:B-----5:R-:W-:Y:S01]  /*0580*/  @!UP1 ULEA UR10, UR11, UR10, 0x18 ;  /* 0x0000000a0b0a9291 */ /* 0x020fe2000f8ec03f */
[----:B------:R-:W-:Y:S01]  /*0590*/  VOTEU.ALL UP1, P0 ;  /* 0x00000000003f7886 */ /* 0x000fe20000020000 */
[----:B------:R-:W1:Y:S02]  /*05a0*/  FENCE.VIEW.ASYNC.S ;  /* 0x00000000000073c6 */ /* 0x000e640000000000 */
[----:B-1----:R-:W2:Y:S02]  /*05b0*/  @!UP0 SYNCS.EXCH.64 URZ, [UR9+0x50], UR4 ;  /* 0x00005004093f85b2 */ /* 0x002ea40008000100 */
[----:B------:R1:W2:Y:S01]  /*05c0*/  @!UP1 SYNCS.EXCH.64 URZ, [UR9+0x58], UR4 ;  /* 0x00005804093f95b2 */ /* 0x0002a20008000100 */
[----:B------:R-:W-:Y:S01]  /*05d0*/  NOP ;  /* 0x0000000000007918 */ /* 0x000fe20000000000 */
[----:B-1----:R-:W-:-:S02]  /*05e0*/  ULDC.64 UR4, c[0x0][0x598] ;  /* 0x0001660000047ab9 */ /* 0x002fc40000000a00 */
[----:B------:R-:W-:Y:S02]  /*05f0*/  ISETP.NE.U32.AND P0, PT, RZ, UR4, PT ;  /* 0x00000004ff007c0c */ /* 0x000fe4000bf05070 */
[----:B------:R1:W2:Y:S02]  /*0600*/  @!UP2 SYNCS.EXCH.64 URZ, [UR10+0x30], UR6 ;  /* 0x000030060a3fa5b2 */ /* 0x0002a40008000100 */
[----:B------:R-:W-:Y:S01]  /*0610*/  ISETP.NE.AND.EX P0, PT, RZ, UR5, PT, P0 ;  /* 0x00000005ff007c0c */ /* 0x000fe2000bf05300 */
[----:B------:R1:W2:Y:S01]  /*0620*/  @!UP3 SYNCS.EXCH.64 URZ, [UR10+0x38], UR6 ;  /* 0x000038060a3fb5b2 */ /* 0x0002a20008000100 */
[----:B------:R1:W2:Y:S01]  /*0630*/  @!UP4 SYNCS.EXCH.64 URZ, [UR10+0x40], UR6 ;  /* 0x000040060a3fc5b2 */ /* 0x0002a20008000100 */
[----:B------:R1:W2:Y:S01]  /*0640*/  @!UP5 SYNCS.EXCH.64 URZ, [UR10+0x48], UR6 ;  /* 0x000048060a3fd5b2 */ /* 0x0002a20008000100 */
[----:B------:R-:W-:Y:S01]  /*0650*/  NOP ;  /* 0x0000000000007918 */ /* 0x000fe20000000000 */
[----:B--234-:R-:W-:Y:S08]  /*0660*/  BAR.SYNC.DEFER_BLOCKING 0x0 ;  /* 0x0000000000007b1d */ /* 0x01cff00000010000 */
[----:B01----:R-:W-:Y:S05]  /*0670*/  @!P0 BRA `(.L_x_3) ;  /* 0x00000000001c8947 */ /* 0x003fea0003800000 */
[----:B------:R-:W0:Y:S02]  /*0680*/  LDC.64 R6, c[0x0][0x598] ;  /* 0x00016600ff067b82 */ /* 0x000e240000000a00 */
[----:B0-----:R-:W2:Y:S02]  /*0690*/  LDG.E.64 R6, desc[UR38][R6.64] ;  /* 0x0000002606067981 */ /* 0x001ea4000c1e1b00 */
[----:B--2---:R-:W-:-:S04]  /*06a0*/  ISETP.NE.U32.AND P0, PT, R6, RZ, PT ;  /* 0x000000ff0600720c */ /* 0x004fc80003f05070 */
[----:B------:R-:W-:-:S13]  /*06b0*/  ISETP.NE.AND.EX P0, PT, R7, RZ, PT, P0 ;  /* 0x000000ff0700720c */ /* 0x000fda0003f05300 */
[----:B------:R-:W-:Y:S05]  /*06c0*/  @!P0 BRA `(.L_x_3) ;  /* 0x0000000000088947 */ /* 0x000fea0003800000 */
[----:B------:R1:W5:Y:S01]  /*06d0*/  LD.E R22, desc[UR38][R6.64] ;  /* 0x0000002606167980 */ /* 0x000362000c101900 */
[----:B------:R-:W-:Y:S05]  /*06e0*/  BRA `(.L_x_4) ;  /* 0x0000000000247947 */ /* 0x000fea0003800000 */
.L_x_3:
[----:B------:R-:W-:Y:S02]  /*06f0*/  ULDC.64 UR4, c[0x0][0x588] ;  /* 0x0001620000047ab9 */ /* 0x000fe40000000a00 */
[----:B------:R-:W-:-:S04]  /*0700*/  ISETP.NE.U32.AND P0, PT, RZ, UR4, PT ;  /* 0x00000004ff007c0c */ /* 0x000fc8000bf05070 */
[----:B------:R-:W-:-:S13]  /*0710*/  ISETP.NE.AND.EX P0, PT, RZ, UR5, PT, P0 ;  /* 0x00000005ff007c0c */ /* 0x000fda000bf05300 */
[----:B------:R-:W-:Y:S05]  /*0720*/  @!P0 BRA `(.L_x_5) ;  /* 0x00000000000c8947 */ /* 0x000fea0003800000 */
[----:B------:R-:W0:Y:S02]  /*0730*/  LDC.64 R22, c[0x0][0x588] ;  /* 0x00016200ff167b82 */ /* 0x000e240000000a00 */
[----:B0-----:R0:W5:Y:S01]  /*0740*/  LDG.E R22, desc[UR38][R22.64] ;  /* 0x0000002616167981 */ /* 0x001162000c1e1900 */
[----:B------:R-:W-:Y:S05]  /*0750*/  BRA `(.L_x_4) ;  /* 0x0000000000087947 */ /* 0x000fea0003800000 */
.L_x_5:
[----:B------:R-:W-:Y:S02]  /*0760*/  ULDC UR4, c[0x0][0x580] ;  /* 0x0001600000047ab9 */ /* 0x000fe40000000800 */
[----:B------:R-:W-:-:S07]  /*0770*/  IMAD.U32 R22, RZ, RZ, UR4 ;  /* 0x00000004ff167e24 */ /* 0x000fce000f8e00ff */
.L_x_4:
[----:B------:R-:W-:Y:S02]  /*0780*/  ULDC.64 UR4, c[0x0][0x5a0] ;  /* 0x0001680000047ab9 */ /* 0x000fe40000000a00 */
[----:B------:R-:W-:-:S04]  /*0790*/  ISETP.NE.U32.AND P0, PT, RZ, UR4, PT ;  /* 0x00000004ff007c0c */ /* 0x000fc8000bf05070 */
[----:B------:R-:W-:-:S13]  /*07a0*/  ISETP.NE.AND.EX P0, PT, RZ, UR5, PT, P0 ;  /* 0x00000005ff007c0c */ /* 0x000fda000bf05300 */
[----:B------:R-:W-:Y:S05]  /*07b0*/  @!P0 BRA `(.L_x_6) ;  /* 0x00000000001c8947 */ /* 0x000fea0003800000 */
[----:B-1----:R-:W1:Y:S02]  /*07c0*/  LDC.64 R6, c[0x0][0x5a0] ;  /* 0x00016800ff067b82 */ /* 0x002e640000000a00 */
[----:B-1----:R-:W2:Y:S02]  /*07d0*/  LDG.E.64 R6, desc[UR38][R6.64] ;  /* 0x0000002606067981 */ /* 0x002ea4000c1e1b00 */
[----:B--2---:R-:W-:-:S04]  /*07e0*/  ISETP.NE.U32.AND P0, PT, R6, RZ, PT ;  /* 0x000000ff0600720c */ /* 0x004fc80003f05070 */
[----:B------:R-:W-:-:S13]  /*07f0*/  ISETP.NE.AND.EX P0, PT, R7, RZ, PT, P0 ;  /* 0x000000ff0700720c */ /* 0x000fda0003f05300 */
[----:B------:R-:W-:Y:S05]  /*0800*/  @!P0 BRA `(.L_x_6) ;  /* 0x0000000000088947 */ /* 0x000fea0003800000 */
[----:B0-----:R2:W5:Y:S01]  /*0810*/  LD.E R23, desc[UR38][R6.64] ;  /* 0x0000002606177980 */ /* 0x001562000c101900 */
[----:B------:R-:W-:Y:S05]  /*0820*/  BRA `(.L_x_7) ;  /* 0x0000000000247947 */ /* 0x000fea0003800000 */
.L_x_6:
[----:B------:R-:W-:Y:S02]  /*0830*/  ULDC.64 UR4, c[0x0][0x590] ;  /* 0x0001640000047ab9 */ /* 0x000fe40000000a00 */
[----:B------:R-:W-:-:S04]  /*0840*/  ISETP.NE.U32.AND P0, PT, RZ, UR4, PT ;  /* 0x00000004ff007c0c */ /* 0x000fc8000bf05070 */
[----:B------:R-:W-:-:S13]  /*0850*/  ISETP.NE.AND.EX P0, PT, RZ, UR5, PT, P0 ;  /* 0x00000005ff007c0c */ /* 0x000fda000bf05300 */
[----:B------:R-:W-:Y:S05]  /*0860*/  @!P0 BRA `(.L_x_8) ;  /* 0x00000000000c8947 */ /* 0x000fea0003800000 */
[----:B-1----:R-:W0:Y:S02]  /*0870*/  LDC.64 R6, c[0x0][0x590] ;  /* 0x00016400ff067b82 */ /* 0x002e240000000a00 */
[----:B0-----:R0:W5:Y:S01]  /*0880*/  LDG.E R23, desc[UR38][R6.64] ;  /* 0x0000002606177981 */ /* 0x001162000c1e1900 */
[----:B------:R-:W-:Y:S05]  /*0890*/  BRA `(.L_x_7) ;  /* 0x0000000000087947 */ /* 0x000fea0003800000 */
.L_x_8:
[----:B------:R-:W-:Y:S02]  /*08a0*/  ULDC UR4, c[0x0][0x584] ;  /* 0x0001610000047ab9 */ /* 0x000fe40000000800 */
[----:B0-----:R-:W-:-:S07]  /*08b0*/  IMAD.U32 R23, RZ, RZ, UR4 ;  /* 0x00000004ff177e24 */ /* 0x001fce000f8e00ff */
.L_x_7:
[----:B------:R-:W3:Y:S01]  /*08c0*/  S2UR UR10, SR_CTAID.Y ;  /* 0x00000000000a79c3 */ /* 0x000ee20000002600 */
[----:B------:R-:W-:Y:S01]  /*08d0*/  ULDC UR5, c[0x0][0x65c] ;  /* 0x0001970000057ab9 */ /* 0x000fe20000000800 */
[----:B------:R-:W-:Y:S01]  /*08e0*/  UISETP.NE.AND UP0, UPT, UR15, 0x2, UPT ;  /* 0x000000020f00788c */ /* 0x000fe2000bf05270 */
[----:B------:R-:W-:Y:S01]  /*08f0*/  IMAD.MOV.U32 R19, RZ, RZ, -0x1 ;  /* 0xffffffffff137424 */ /* 0x000fe200078e00ff */
[----:B------:R-:W-:Y:S01]  /*0900*/  UISETP.NE.AND UP2, UPT, UR5, 0x1, UPT ;  /* 0x000000010500788c */ /* 0x000fe2000bf45270 */
[----:B------:R-:W-:Y:S02]  /*0910*/  IMAD.MOV.U32 R18, RZ, RZ, -0x1 ;  /* 0xffffffffff127424 */ /* 0x000fe400078e00ff */
[----:B------:R-:W-:Y:S01]  /*0920*/  IMAD.MOV.U32 R2, RZ, RZ, -0x1 ;  /* 0xffffffffff027424 */ /* 0x000fe200078e00ff */
[----:B------:R-:W4:Y:S01]  /*0930*/  S2UR UR4, SR_CTAID.X ;  /* 0x00000000000479c3 */ /* 0x000f220000002500 */
[----:B------:R-:W-:-:S06]  /*0940*/  UP2UR UR43, UPR, URZ, 0x4 ;  /* 0x000000043f2b7883 */ /* 0x000fcc0008000000 */
[----:B------:R-:W-:Y:S01]  /*0950*/  @UP2 ULDC UR12, c[0x0][0x10] ;  /* 0x00000400000c2ab9 */ /* 0x000fe20000000800 */
[----:B------:R-:W-:Y:S01]  /*0960*/  @UP2 UMOV UR7, URZ ;  /* 0x0000003f00072c82 */ /* 0x000fe20008000000 */
[----:B------:R-:W-:Y:S01]  /*0970*/  @UP2 UMOV UR5, URZ ;  /* 0x0000003f00052c82 */ /* 0x000fe20008000000 */
[----:B012---:R-:W0:Y:S01]  /*0980*/  LDC.64 R6, c[0x0][0x650] ;  /* 0x00019400ff067b82 */ /* 0x007e220000000a00 */
[----:B---3--:R-:W-:Y:S02]  /*0990*/  @UP2 UMOV UR9, UR10 ;  /* 0x0000000a00092c82 */ /* 0x008fe40008000000 */
[----:B------:R-:W-:Y:S01]  /*09a0*/  @UP2 UMOV UR6, UR9 ;  /* 0x0000000900062c82 */ /* 0x000fe20008000000 */
[----:B------:R-:W-:Y:S01]  /*09b0*/  @!UP2 UMOV UR9, UR10 ;  /* 0x0000000a0009ac82 */ /* 0x000fe20008000000 */
[----:B----4-:R-:W-:-:S03]  /*09c0*/  @UP2 UIMAD.WIDE.U32 UR12, UR4, UR12, UR6 ;  /* 0x0000000c040c22a5 */ /* 0x010fc6000f8e0006 */
[----:B------:R-:W-:Y:S01]  /*09d0*/  @!UP2 ULDC UR6, c[0x0][0xc] ;  /* 0x000003000006aab9 */ /* 0x000fe20000000800 */
[----:B------:R-:W-:Y:S01]  /*09e0*/  @UP2 UIADD3 UR14, UR13, UR5, URZ ;  /* 0x000000050d0e2290 */ /* 0x000fe2000fffe03f */
[----:B------:R-:W-:Y:S02]  /*09f0*/  ULDC UR10, c[0x0][0xc] ;  /* 0x00000300000a7ab9 */ /* 0x000fe40000000800 */
[----:B------:R-:W-:Y:S01]  /*0a00*/  UMOV UR5, URZ ;  /* 0x0000003f00057c82 */ /* 0x000fe20008000000 */
[----:B------:R-:W-:Y:S01]  /*0a10*/  ULDC UR11, c[0x0][0x10] ;  /* 0x00000400000b7ab9 */ /* 0x000fe20000000800 */
[----:B------:R-:W-:Y:S02]  /*0a20*/  @!UP2 UIMAD.WIDE.U32 UR6, UR6, UR9, UR4 ;  /* 0x000000090606a2a5 */ /* 0x000fe4000f8e0004 */
[----:B------:R-:W-:Y:S01]  /*0a30*/  UIMAD.WIDE.U32 UR10, UR10, UR11, URZ ;  /* 0x0000000b0a0a72a5 */ /* 0x000fe2000f8e003f */
[----:B------:R-:W-:-:S03]  /*0a40*/  ULDC UR13, c[0x0][0x14] ;  /* 0x00000500000d7ab9 */ /* 0x000fc60000000800 */
[----:B------:R-:W-:Y:S02]  /*0a50*/  UIMAD.WIDE.U32 UR36, UR10, UR13, URZ ;  /* 0x0000000d0a2472a5 */ /* 0x000fe4000f8e003f */
[----:B------:R-:W-:Y:S01]  /*0a60*/  UIMAD UR41, UR11, UR13, URZ ;  /* 0x0000000d0b2972a4 */ /* 0x000fe2000f8e023f */
[----:B------:R-:W-:Y:S01]  /*0a70*/  @!UP2 UMOV UR12, UR6 ;  /* 0x00000006000cac82 */ /* 0x000fe20008000000 */
[----:B------:R-:W-:Y:S02]  /*0a80*/  @!UP2 UMOV UR14, UR7 ;  /* 0x00000007000eac82 */ /* 0x000fe40008000000 */
[----:B------:R-:W-:Y:S02]  /*0a90*/  UIADD3 UR41, UR37, UR41, URZ ;  /* 0x0000002925297290 */ /* 0x000fe4000fffe03f */
[----:B------:R-:W-:-:S04]  /*0aa0*/  UIADD3 UR6, UP1, UR12, UR36, URZ ;  /* 0x000000240c067290 */ /* 0x000fc8000ff3e03f */
[----:B------:R-:W-:Y:S02]  /*0ab0*/  UIADD3.X UR7, UR14, UR41, URZ, UP1, !UPT ;  /* 0x000000290e077290 */ /* 0x000fe40008ffe43f */
[----:B------:R-:W-:Y:S02]  /*0ac0*/  USEL UR6, UR6, UR12, !UP0 ;  /* 0x0000000c06067287 */ /* 0x000fe4000c000000 */
[----:B------:R-:W-:-:S04]  /*0ad0*/  USEL UR7, UR7, UR14, !UP0 ;  /* 0x0000000e07077287 */ /* 0x000fc8000c000000 */
[----:B0-----:R-:W-:Y:S01]  /*0ae0*/  ISETP.LE.U32.AND P0, PT, R6, UR6, PT ;  /* 0x0000000606007c0c */ /* 0x001fe2000bf03070 */
[----:B------:R-:W-:Y:S02]  /*0af0*/  IMAD.U32 R16, RZ, RZ, UR6 ;  /* 0x00000006ff107e24 */ /* 0x000fe4000f8e00ff */
[----:B------:R-:W-:Y:S02]  /*0b00*/  IMAD.U32 R0, RZ, RZ, UR7 ;  /* 0x00000007ff007e24 */ /* 0x000fe4000f8e00ff */
[----:B------:R-:W-:-:S03]  /*0b10*/  IMAD.U32 R17, RZ, RZ, UR7 ;  /* 0x00000007ff117e24 */ /* 0x000fc6000f8e00ff */
[----:B------:R-:W-:Y:S02]  /*0b20*/  ISETP.GE.U32.AND.EX P0, PT, R0, R7, PT, P0 ;  /* 0x000000070000720c */ /* 0x000fe40003f06100 */
[----:B------:R-:W-:-:S11]  /*0b30*/  PRMT R0, RZ, 0x7610, R0 ;  /* 0x00007610ff007816 */ /* 0x000fd60000000000 */
[----:B------:R-:W-:Y:S05]  /*0b40*/  @P0 BRA `(.L_x_9) ;  /* 0x00000004008c0947 */ /* 0x000fea0003800000 */
[----:B------:R-:W-:Y:S01]  /*0b50*/  I2FP.F32.U32 R0, UR4 ;  /* 0x0000000400007c45 */ /* 0x000fe20008201000 */
[----:B------:R-:W-:Y:S01]  /*0b60*/  ULDC.64 UR16, c[0x0][0x628] ;  /* 0x00018a0000107ab9 */ /* 0x000fe20000000a00 */
[----:B------:R-:W-:Y:S01]  /*0b70*/  ULDC UR6, c[0x0][0x150] ;  /* 0x0000540000067ab9 */ /* 0x000fe20000000800 */
[----:B------:R-:W-:Y:S01]  /*0b80*/  ISETP.NE.U32.AND P0, PT, RZ, UR16, PT ;  /* 0x00000010ff007c0c */ /* 0x000fe2000bf05070 */
[----:B------:R-:W-:Y:S01]  /*0b90*/  ULDC UR15, c[0x0][0x630] ;  /* 0x00018c00000f7ab9 */ /* 0x000fe20000000800 */
[----:B------:R-:W-:Y:S01]  /*0ba0*/  FMUL R0, R0, UR6 ;  /* 0x0000000600007c20 */ /* 0x000fe20008400000 */
[----:B------:R-:W-:Y:S01]  /*0bb0*/  R2UR UR19, R16 ;  /* 0x00000000101372ca */ /* 0x000fe200000e0000 */
[----:B------:R-:W-:Y:S01]  /*0bc0*/  ULDC UR21, c[0x0][0x154] ;  /* 0x0000550000157ab9 */ /* 0x000fe20000000800 */
[----:B------:R-:W-:Y:S01]  /*0bd0*/  ISETP.NE.AND.EX P0, PT, RZ, UR17, PT, P0 ;  /* 0x00000011ff007c0c */ /* 0x000fe2000bf05300 */
[----:B------:R0:W1:Y:S01]  /*0be0*/  F2I.U32.TRUNC.NTZ R2, R0 ;  /* 0x0000000000027305 */ /* 0x000062000020f000 */
[----:B------:R-:W-:-:S02]  /*0bf0*/  R2UR UR20, R17 ;  /* 0x00000000111472ca */ /* 0x000fc400000e0000 */
[----:B------:R-:W-:Y:S02]  /*0c00*/  R2UR UR6, R16 ;  /* 0x00000000100672ca */ /* 0x000fe400000e0000 */
[----:B------:R-:W-:-:S07]  /*0c10*/  R2UR UR7, R17 ;  /* 0x00000000110772ca */ /* 0x000fce00000e0000 */
[----:B0-----:R-:W-:Y:S08]  /*0c20*/  @!P0 BRA `(.L_x_10) ;  /* 0x0000000000308947 */ /* 0x001ff00003800000 */
[----:B------:R-:W-:Y:S01]  /*0c30*/  R2UR UR6, R16 ;  /* 0x00000000100672ca */ /* 0x000fe200000e0000 */
[----:B------:R-:W-:Y:S01]  /*0c40*/  ULDC UR12, c[0x0][0x634] ;  /* 0x00018d00000c7ab9 */ /* 0x000fe20000000800 */
[----:B------:R-:W-:-:S11]  /*0c50*/  R2UR UR14, R17 ;  /* 0x00000000110e72ca */ /* 0x000fd600000e0000 */
[----:B------:R-:W-:-:S04]  /*0c60*/  UIADD3 UR12, UP1, UR6, UR12, URZ ;  /* 0x0000000c060c7290 */ /* 0x000fc8000ff3e03f */
[----:B------:R-:W-:-:S04]  /*0c70*/  UIADD3.X UR14, URZ, UR14, URZ, UP1, !UPT ;  /* 0x0000000e3f0e7290 */ /* 0x000fc80008ffe43f */
[----:B------:R-:W-:-:S04]  /*0c80*/  UIMAD.WIDE.U32 UR6, UR14, UR16, URZ ;  /* 0x000000100e0672a5 */ /* 0x000fc8000f8e003f */
[----:B------:R-:W-:Y:S02]  /*0c90*/  UIMAD.WIDE.U32 UR10, UP1, UR12, UR17, UR6 ;  /* 0x000000110c0a72a5 */ /* 0x000fe4000f820006 */
[----:B------:R-:W-:Y:S02]  /*0ca0*/  UIMAD.WIDE.U32 UR6, UR12, UR16, URZ ;  /* 0x000000100c0672a5 */ /* 0x000fe4000f8e003f */
[----:B------:R-:W-:Y:S02]  /*0cb0*/  UIADD3.X UR13, URZ, URZ, URZ, UP1, !UPT ;  /* 0x0000003f3f0d7290 */ /* 0x000fe40008ffe43f */
[----:B------:R-:W-:Y:S01]  /*0cc0*/  UIADD3 URZ, UP1, UR7, UR10, URZ ;  /* 0x0000000a073f7290 */ /* 0x000fe2000ff3e03f */
[----:B------:R-:W-:-:S03]  /*0cd0*/  UMOV UR12, UR11 ;  /* 0x0000000b000c7c82 */ /* 0x000fc60008000000 */
[----:B------:R-:W-:-:S12]  /*0ce0*/  UIMAD.WIDE.U32.X UR6, UR14, UR17, UR12, UP1 ;  /* 0x000000110e0672a5 */ /* 0x000fd800088e040c */
.L_x_10:
[----:B------:R-:W-:Y:S01]  /*0cf0*/  USHF.R.U64 UR5, UR6, UR15, UR7 ;  /* 0x0000000f06057299 */ /* 0x000fe20008001207 */
[----:B------:R-:W-:Y:S01]  /*0d00*/  I2FP.F32.U32 R0, UR9 ;  /* 0x0000000900007c45 */ /* 0x000fe20008201000 */
[----:B------:R-:W-:Y:S01]  /*0d10*/  USHF.R.U32.HI UR6, URZ, UR15, UR7 ;  /* 0x0000000f3f067299 */ /* 0x000fe20008011607 */
[----:B-1----:R-:W-:Y:S01]  /*0d20*/  R2UR UR14, R2 ;  /* 0x00000000020e72ca */ /* 0x002fe200000e0000 */
[----:B------:R-:W-:Y:S02]  /*0d30*/  UIADD3 UR17, UP1, URZ, -UR5, URZ ;  /* 0x800000053f117290 */ /* 0x000fe4000ff3e03f */
[----:B------:R-:W-:Y:S01]  /*0d40*/  FMUL R0, R0, UR21 ;  /* 0x0000001500007c20 */ /* 0x000fe20008400000 */
[----:B------:R-:W-:Y:S01]  /*0d50*/  ULDC.64 UR10, c[0x0][0x620] ;  /* 0x00018800000a7ab9 */ /* 0x000fe20000000a00 */
[----:B------:R-:W-:Y:S01]  /*0d60*/  UIADD3.X UR6, URZ, ~UR6, URZ, UP1, !UPT ;  /* 0x800000063f067290 */ /* 0x000fe20008ffe43f */
[----:B------:R-:W-:Y:S01]  /*0d70*/  UMOV UR12, UR19 ;  /* 0x00000013000c7c82 */ /* 0x000fe20008000000 */
[----:B------:R-:W-:-:S02]  /*0d80*/  UMOV UR13, UR20 ;  /* 0x00000014000d7c82 */ /* 0x000fc40008000000 */
[----:B------:R-:W-:Y:S01]  /*0d90*/  UIMAD UR6, UR6, UR10, URZ ;  /* 0x0000000a060672a4 */ /* 0x000fe2000f8e023f */
[----:B------:R-:W0:Y:S01]  /*0da0*/  F2I.U32.TRUNC.NTZ R0, R0 ;  /* 0x0000000000007305 */ /* 0x000e22000020f000 */
[----:B------:R-:W-:Y:S02]  /*0db0*/  UIMAD.WIDE.U32 UR12, UR17, UR10, UR12 ;  /* 0x0000000a110c72a5 */ /* 0x000fe4000f8e000c */
[----:B------:R-:W-:Y:S01]  /*0dc0*/  UIMAD UR17, UR17, UR11, UR6 ;  /* 0x0000000b111172a4 */ /* 0x000fe2000f8e0206 */
[----:B------:R-:W-:Y:S01]  /*0dd0*/  ULDC UR24, c[0x0][0x658] ;  /* 0x0001960000187ab9 */ /* 0x000fe20000000800 */
[----:B------:R-:W-:Y:S02]  /*0de0*/  UMOV UR22, 0xffffffff ;  /* 0xffffffff00167882 */ /* 0x000fe40000000000 */
[----:B------:R-:W-:Y:S01]  /*0df0*/  UIADD3 UR17, UR13, UR17, URZ ;  /* 0x000000110d117290 */ /* 0x000fe2000fffe03f */
[----:B------:R-:W-:Y:S01]  /*0e00*/  ULDC UR19, c[0x0][0x618] ;  /* 0x0001860000137ab9 */ /* 0x000fe20000000800 */
[----:B------:R-:W-:Y:S01]  /*0e10*/  ULDC.64 UR6, c[0x0][0x640] ;  /* 0x0001900000067ab9 */ /* 0x000fe20000000a00 */
[----:B------:R-:W-:Y:S01]  /*0e20*/  USHF.L.U32 UR13, UR22, UR24, URZ ;  /* 0x00000018160d7299 */ /* 0x000fe2000800063f */
[----:B------:R-:W-:Y:S01]  /*0e30*/  ISETP.NE.U32.AND P0, PT, RZ, UR6, PT ;  /* 0x00000006ff007c0c */ /* 0x000fe2000bf05070 */
[----:B------:R-:W-:-:S02]  /*0e40*/  USHF.R.U64 UR22, UR12, UR19, UR17 ;  /* 0x000000130c167299 */ /* 0x000fc40008001211 */
[----:B------:R-:W-:Y:S01]  /*0e50*/  USHF.R.U32.HI UR12, URZ, UR19, UR17 ;  /* 0x000000133f0c7299 */ /* 0x000fe20008011611 */
[----:B0-----:R-:W-:Y:S01]  /*0e60*/  R2UR UR16, R0 ;  /* 0x00000000001072ca */ /* 0x001fe200000e0000 */
[----:B------:R-:W-:Y:S01]  /*0e70*/  ULDC UR21, c[0x0][0x608] ;  /* 0x0001820000157ab9 */ /* 0x000fe20000000800 */
[----:B------:R-:W-:Y:S01]  /*0e80*/  ISETP.NE.AND.EX P0, PT, RZ, UR7, PT, P0 ;  /* 0x00000007ff007c0c */ /* 0x000fe2000bf05300 */
[----:B------:R-:W-:Y:S02]  /*0e90*/  USHF.R.U64 UR26, UR22, UR21, UR12 ;  /* 0x00000015161a7299 */ /* 0x000fe4000800120c */
[----:B------:R-:W-:Y:S01]  /*0ea0*/  USHF.R.U32.HI UR12, URZ, UR21, UR12 ;  /* 0x000000153f0c7299 */ /* 0x000fe2000801160c */
[----:B------:R-:W-:Y:S01]  /*0eb0*/  UMOV UR20, 0x1 ;  /* 0x0000000100147882 */ /* 0x000fe20000000000 */
[----:B------:R-:W-:Y:S02]  /*0ec0*/  UIADD3 UR14, -UR14, URZ, URZ ;  /* 0x0000003f0e0e7290 */ /* 0x000fe4000fffe13f */
[----:B------:R-:W-:-:S02]  /*0ed0*/  USHF.R.U64 UR27, UR26, UR24, UR12 ;  /* 0x000000181a1b7299 */ /* 0x000fc4000800120c */
[----:B------:R-:W-:Y:S01]  /*0ee0*/  USHF.L.U32 UR19, UR20, UR24, URZ ;  /* 0x0000001814137299 */ /* 0x000fe2000800063f */
[----:B------:R-:W-:Y:S01]  /*0ef0*/  ULDC UR15, c[0x0][0x144] ;  /* 0x00005100000f7ab9 */ /* 0x000fe20000000800 */
[----:B------:R-:W-:Y:S01]  /*0f00*/  ULDC UR10, c[0x0][0x600] ;  /* 0x00018000000a7ab9 */ /* 0x000fe20000000800 */
[----:B------:R-:W-:Y:S02]  /*0f10*/  ULOP3.LUT UR20, URZ, UR13, URZ, 0x33, !UPT ;  /* 0x0000000d3f147292 */ /* 0x000fe4000f8e333f */
[----:B------:R-:W-:Y:S02]  /*0f20*/  USHF.R.U32.HI UR13, URZ, UR24, UR12 ;  /* 0x000000183f0d7299 */ /* 0x000fe4000801160c */
[----:B------:R-:W-:Y:S02]  /*0f30*/  UIADD3 UR11, UR10, -0x1, URZ ;  /* 0xffffffff0a0b7890 */ /* 0x000fe4000fffe03f */
[----:B------:R-:W-:Y:S02]  /*0f40*/  UIADD3 UR23, -UR16, URZ, URZ ;  /* 0x0000003f10177290 */ /* 0x000fe4000fffe13f */
[----:B------:R-:W-:Y:S01]  /*0f50*/  UIMAD UR4, UR15, UR14, UR4 ;  /* 0x0000000e0f0472a4 */ /* 0x000fe2000f8e0204 */
[----:B------:R-:W-:Y:S01]  /*0f60*/  ULDC UR28, c[0x0][0x148] ;  /* 0x00005200001c7ab9 */ /* 0x000fe20000000800 */
[----:B------:R-:W-:Y:S01]  /*0f70*/  ULDC UR24, c[0x0][0x648] ;  /* 0x0001920000187ab9 */ /* 0x000fe20000000800 */
[----:B------:R-:W-:Y:S01]  /*0f80*/  ULDC UR25, c[0x0][0x638] ;  /* 0x00018e0000197ab9 */ /* 0x000fe20000000800 */
[----:B------:R-:W-:Y:S01]  /*0f90*/  UMOV UR12, UR27 ;  /* 0x0000001b000c7c82 */ /* 0x000fe20008000000 */
[----:B------:R-:W-:Y:S07]  /*0fa0*/  @!P0 BRA `(.L_x_11) ;  /* 0x0000000000308947 */ /* 0x000fee0003800000 */
[----:B------:R-:W-:Y:S02]  /*0fb0*/  ULDC UR16, c[0x0][0x64c] ;  /* 0x0001930000107ab9 */ /* 0x000fe40000000800 */
        /* <DEDUP_REMOVED lines=8> */
[----:B------:R-:W-:-:S07]  /*1040*/  UIMAD.WIDE.U32.X UR6, UR21, UR7, UR16, UP1 ;  /* 0x00000007150672a5 */ /* 0x000fce00088e0410 */
[----:B------:R-:W-:Y:S01]  /*1050*/  UMOV UR12, UR6 ;  /* 0x00000006000c7c82 */ /* 0x000fe20008000000 */
[----:B------:R-:W-:-:S05]  /*1060*/  UMOV UR13, UR7 ;  /* 0x00000007000d7c82 */ /* 0x000fca0008000000 */
.L_x_11:
[----:B------:R-:W-:Y:S01]  /*1070*/  UISETP.NE.AND UP1, UPT, UR43, URZ, UPT ;  /* 0x0000003f2b00728c */ /* 0x000fe2000bf25270 */
[----:B------:R-:W-:Y:S01]  /*1080*/  IMAD.MOV.U32 R0, RZ, RZ, 0x1 ;  /* 0x00000001ff007424 */ /* 0x000fe200078e00ff */
[----:B------:R-:W-:Y:S01]  /*1090*/  USHF.R.U64 UR6, UR12, UR24, UR13 ;  /* 0x000000180c067299 */ /* 0x000fe2000800120d */
[----:B------:R-:W-:Y:S01]  /*10a0*/  IMAD.U32 R2, RZ, RZ, UR5 ;  /* 0x00000005ff027e24 */ /* 0x000fe2000f8e00ff */
[----:B------:R-:W-:Y:S02]  /*10b0*/  ULOP3.LUT UR20, UR26, UR20, URZ, 0xc0, !UPT ;  /* 0x000000141a147292 */ /* 0x000fe4000f8ec03f */
[----:B------:R-:W-:Y:S02]  /*10c0*/  UIADD3 UR7, -UR6, URZ, URZ ;  /* 0x0000003f06077290 */ /* 0x000fe4000fffe13f */
[----:B------:R-:W-:Y:S02]  /*10d0*/  UIMAD UR19, UR19, UR6, UR20 ;  /* 0x00000006131372a4 */ /* 0x000fe4000f8e0214 */
[----:B------:R-:W-:-:S02]  /*10e0*/  ULOP3.LUT UR11, UR22, UR11, URZ, 0xc0, !UPT ;  /* 0x0000000b160b7292 */ /* 0x000fc4000f8ec03f */
[----:B------:R-:W-:Y:S02]  /*10f0*/  @UP1 UIMAD UR4, UR28, UR23, UR9 ;  /* 0x000000171c0412a4 */ /* 0x000fe4000f8e0209 */
[----:B------:R-:W-:-:S03]  /*1100*/  UIMAD UR6, UR7, UR25, UR27 ;  /* 0x00000019070672a4 */ /* 0x000fc6000f8e021b */
[----:B------:R-:W-:Y:S01]  /*1110*/  ULDC UR7, c[0x0][0x610] ;  /* 0x0001840000077ab9 */ /* 0x000fe20000000800 */
[----:B------:R-:W-:Y:S02]  /*1120*/  UIMAD UR6, UR6, UR10, UR11 ;  /* 0x0000000a060672a4 */ /* 0x000fe4000f8e020b */
[----:B------:R-:W-:-:S04]  /*1130*/  UIMAD UR4, UR19, UR7, UR4 ;  /* 0x00000007130472a4 */ /* 0x000fc8000f8e0204 */
[----:B------:R-:W-:Y:S02]  /*1140*/  USEL UR7, UR6, UR4, !UP1 ;  /* 0x0000000406077287 */ /* 0x000fe4000c800000 */
[----:B------:R-:W-:-:S04]  /*1150*/  USEL UR4, UR4, UR6, !UP1 ;  /* 0x0000000604047287 */ /* 0x000fc8000c800000 */
[----:B------:R-:W-:Y:S02]  /*1160*/  IMAD.U32 R18, RZ, RZ, UR7 ;  /* 0x00000007ff127e24 */ /* 0x000fe4000f8e00ff */
[----:B------:R-:W-:-:S07]  /*1170*/  IMAD.U32 R19, RZ, RZ, UR4 ;  /* 0x00000004ff137e24 */ /* 0x000fce000f8e00ff */
.L_x_9:
[----:B------:R-:W-:Y:S02]  /*1180*/  ULDC UR4, c[0x0][0x28c] ;  /* 0x0000a30000047ab9 */ /* 0x000fe40000000800 */
[----:B------:R-:W-:-:S04]  /*1190*/  UIADD3 UR4, UR4, 0x1f, URZ ;  /* 0x0000001f04047890 */ /* 0x000fc8000fffe03f */
[----:B------:R-:W-:-:S04]  /*11a0*/  USHF.R.S32.HI UR5, URZ, 0x1f, UR4 ;  /* 0x0000001f3f057899 */ /* 0x000fc80008011404 */
[----:B------:R-:W-:-:S04]  /*11b0*/  ULEA.HI UR5, UR5, UR4, URZ, 0x5 ;  /* 0x0000000405057291 */ /* 0x000fc8000f8f283f */
[----:B------:R-:W-:Y:S01]  /*11c0*/  USHF.R.S32.HI UR42, URZ, 0x5, UR5 ;  /* 0x000000053f2a7899 */ /* 0x000fe20008011405 */
[----:B------:R-:W-:Y:S11]  /*11d0*/  @!P1 BRA `(.L_x_12) ;  /* 0x00000030000c9947 */ /* 0x000ff60003800000 */
[----:B------:R-:W-:-:S06]  /*11e0*/  UISETP.GT.U32.AND UP1, UPT, UR18, 0x1, UPT ;  /* 0x000000011200788c */ /* 0x000fcc000bf24070 */
[----:B------:R-:W-:-:S13]  /*11f0*/  PLOP3.LUT P0, PT, PT, PT, UP1, 0x80, 0x0 ;  /* 0x000000000000781c */ /* 0x000fda0003f0f018 */
[----:B------:R-:W-:Y:S05]  /*1200*/  @P0 EXIT ;  /* 0x000000000000094d */ /* 0x000fea0003800000 */
.L_x_13:
[----:B------:R-:W-:-:S08]  /*1210*/  NOP ;  /* 0x0000000000007918 */ /* 0x000fd00000000000 */
[----:B------:R-:W0:Y:S02]  /*1220*/  USETMAXREG.TRY_ALLOC.CTAPOOL UP1, 0xe8 ;  /* 0x000000e8000079c8 */ /* 0x000e240008020600 */
[----:B0-----:R-:W-:-:S13]  /*1230*/  PLOP3.LUT P0, PT, PT, PT, UP1, 0x80, 0x0 ;  /* 0x000000000000781c */ /* 0x001fda0003f0f018 */
[----:B------:R-:W-:Y:S05]  /*1240*/  @!P0 BRA `(.L_x_13) ;  /* 0xfffffffc00f08947 */ /* 0x000fea000383ffff */
[----:B------:R-:W-:-:S13]  /*1250*/  LOP3.LUT P0, RZ, R0, 0xff, RZ, 0xc0, !PT ;  /* 0x000000ff00ff7812 */ /* 0x000fda000780c0ff */
[----:B------:R-:W-:Y:S05]  /*1260*/  @!P0 EXIT ;  /* 0x000000000000894d */ /* 0x000fea0003800000 */
[----:B------:R-:W0:Y:S01]  /*1270*/  S2UR UR5, SR_CgaCtaId ;  /* 0x00000000000579c3 */ /* 0x000e220000008800 */
[----:B------:R-:W-:Y:S01]  /*1280*/  SHF.R.S32.HI R0, RZ, 0x1f, R3 ;  /* 0x0000001fff007819 */ /* 0x000fe20000011403 */
[----:B------:R-:W-:Y:S01]  /*1290*/  USHF.R.U32.HI UR4, URZ, 0x1, UR42 ;  /* 0x000000013f047899 */ /* 0x000fe2000801162a */
[----:B------:R-:W-:Y:S02]  /*12a0*/  UMOV UR51, 0x400 ;  /* 0x0000040000337882 */ /* 0x000fe40000000000 */
[CC--:B------:R-:W-:Y:S01]  /*12b0*/  LEA.HI R4, R0.reuse, R3.reuse, RZ, 0x2 ;  /* 0x0000000300047211 */ /* 0x0c0fe200078f10ff */
[----:B------:R-:W-:Y:S01]  /*12c0*/  ULOP3.LUT UR49, UR42, 0x1, URZ, 0xc0, !UPT ;  /* 0x000000012a317892 */ /* 0x000fe2000f8ec03f */
[----:B------:R-:W-:Y:S01]  /*12d0*/  LEA.HI R6, R0, R3, RZ, 0x5 ;  /* 0x0000000300067211 */ /* 0x000fe200078f28ff */
[----:B------:R-:W1:Y:S01]  /*12e0*/  LDC R7, c[0x0][0x288] ;  /* 0x0000a200ff077b82 */ /* 0x000e620000000800 */
[--C-:B------:R-:W-:Y:S01]  /*12f0*/  SHF.R.S32.HI R56, RZ, 0x2, R4.reuse ;  /* 0x00000002ff387819 */ /* 0x100fe20000011404 */
[----:B------:R-:W-:Y:S01]  /*1300*/  VIADD R0, R61, 0xffffffff ;  /* 0xffffffff3d007836 */ /* 0x000fe20000000000 */
[----:B------:R-:W-:Y:S01]  /*1310*/  SHF.R.S32.HI R5, RZ, 0x1f, R4 ;  /* 0x0000001fff057819 */ /* 0x000fe20000011404 */
[----:B------:R-:W-:Y:S01]  /*1320*/  ULOP3.LUT UR4, UR4, 0x1, URZ, 0xc0, !UPT ;  /* 0x0000000104047892 */ /* 0x000fe2000f8ec03f */
[----:B------:R-:W-:Y:S01]  /*1330*/  LOP3.LUT R4, R4, 0xfffffffc, RZ, 0xc0, !PT ;  /* 0xfffffffc04047812 */ /* 0x000fe200078ec0ff */
[----:B------:R-:W-:Y:S01]  /*1340*/  USEL UR49, UR49, URZ, !UP0 ;  /* 0x0000003f31317287 */ /* 0x000fe2000c000000 */
[----:B------:R-:W-:Y:S01]  /*1350*/  LEA.HI R5, R5, R56, RZ, 0x3 ;  /* 0x0000003805057211 */ /* 0x000fe200078f18ff */
[----:B------:R-:W-:Y:S01]  /*1360*/  UISETP.EQ.U32.AND UP0, UPT, UR4, 0x1, !UP0 ;  /* 0x000000010400788c */ /* 0x000fe2000c702070 */
[C---:B------:R-:W-:Y:S01]  /*1370*/  ISETP.NE.AND P0, PT, R0.reuse, RZ, PT ;  /* 0x000000ff0000720c */ /* 0x040fe20003f05270 */
[----:B------:R-:W-:Y:S01]  /*1380*/  IMAD.IADD R4, R3, 0x1, -R4 ;  /* 0x0000000103047824 */ /* 0x000fe200078e0a04 */
[----:B------:R-:W-:Y:S01]  /*1390*/  LOP3.LUT R5, R5, 0xfffffff8, RZ, 0xc0, !PT ;  /* 0xfffffff805057812 */ /* 0x000fe200078ec0ff */
[----:B------:R-:W-:Y:S01]  /*13a0*/  IMAD.SHL.U32 R0, R0, 0x8, RZ ;  /* 0x0000000800007824 */ /* 0x000fe200078e00ff */
[----:B------:R-:W-:Y:S01]  /*13b0*/  SHF.R.S32.HI R3, RZ, 0x5, R6 ;  /* 0x00000005ff037819 */ /* 0x000fe20000011406 */
[----:B------:R-:W-:Y:S01]  /*13c0*/  UISETP.LT.AND UP1, UPT, UR42, 0x1, UPT ;  /* 0x000000012a00788c */ /* 0x000fe2000bf21270 */
[----:B------:R-:W-:Y:S01]  /*13d0*/  IMAD.SHL.U32 R58, R4, 0x2, RZ ;  /* 0x00000002043a7824 */ /* 0x000fe200078e00ff */
[----:B0-----:R-:W-:Y:S01]  /*13e0*/  ULEA UR51, UR5, UR51, 0x18 ;  /* 0x0000003305337291 */ /* 0x001fe2000f8ec03f */
[----:B------:R-:W-:Y:S01]  /*13f0*/  IMAD.IADD R56, R56, 0x1, -R5 ;  /* 0x0000000138387824 */ /* 0x000fe200078e0a05 */
[----:B------:R-:W-:Y:S01]  /*1400*/  LOP3.LUT R0, R0, 0x8, RZ, 0xc0, !PT ;  /* 0x0000000800007812 */ /* 0x000fe200078ec0ff */
[----:B------:R-:W-:Y:S01]  /*1410*/  ULDC UR50, c[0x0][0x658] ;  /* 0x0001960000327ab9 */ /* 0x000fe20000000800 */
[----:B------:R-:W-:Y:S01]  /*1420*/  UIADD3 UR4, UR51, 0x100, URZ ;  /* 0x0000010033047890 */ /* 0x000fe2000fffe03f */
[C-C-:B------:R-:W-:Y:S01]  /*1430*/  IMAD R64, R3.reuse, -0x10, -R56.reuse ;  /* 0xfffffff003407824 */ /* 0x140fe200078e0a38 */
[----:B------:R-:W-:Y:S01]  /*1440*/  UIADD3 UR5, UR51, 0x1100, URZ ;  /* 0x0000110033057890 */ /* 0x000fe2000fffe03f */
[--C-:B------:R-:W-:Y:S01]  /*1450*/  SHF.R.S32.HI R57, RZ, 0x1f, R56.reuse ;  /* 0x0000001fff397819 */ /* 0x100fe20000011438 */
[----:B------:R-:W-:Y:S01]  /*1460*/  UIADD3 UR52, UR51, 0x30, URZ ;  /* 0x0000003033347890 */ /* 0x000fe2000fffe03f */
[----:B------:R-:W-:Y:S01]  /*1470*/  SEL R66, RZ, 0x1, P0 ;  /* 0x00000001ff427807 */ /* 0x000fe20000000000 */
[----:B------:R-:W-:Y:S01]  /*1480*/  USHF.R.U32.HI UR4, URZ, 0x4, UR4 ;  /* 0x000000043f047899 */ /* 0x000fe20008011604 */
[----:B-1----:R-:W-:Y:S01]  /*1490*/  IMAD R60, R4, -0x2, R7 ;  /* 0xfffffffe043c7824 */ /* 0x002fe200078e0207 */
[----:B------:R-:W-:Y:S01]  /*14a0*/  USHF.R.U32.HI UR5, URZ, 0x4, UR5 ;  /* 0x000000043f057899 */ /* 0x000fe20008011605 */
[----:B------:R-:W-:Y:S01]  /*14b0*/  IMAD.WIDE R56, R3, 0x10, R56 ;  /* 0x0000001003387825 */ /* 0x000fe200078e0238 */
[----:B------:R-:W-:Y:S01]  /*14c0*/  UMOV UR6, 0xffffffff ;  /* 0xffffffff00067882 */ /* 0x000fe20000000000 */
[----:B------:R-:W-:Y:S01]  /*14d0*/  ULDC UR8, c[0x0][0x284] ;  /* 0x0000a10000087ab9 */ /* 0x000fe20000000800 */
[----:B------:R-:W-:Y:S01]  /*14e0*/  USEL UR48, UR42, 0x1, UP1 ;  /* 0x000000012a307887 */ /* 0x000fe20008800000 */
[----:B------:R-:W-:Y:S01]  /*14f0*/  LEA R61, R61, UR52, 0x3 ;  /* 0x000000343d3d7c11 */ /* 0x000fe2000f8e18ff */
[----:B------:R-:W-:Y:S01]  /*1500*/  USHF.L.U32 UR6, UR6, UR50, URZ ;  /* 0x0000003206067299 */ /* 0x000fe2000800063f */
[C---:B------:R-:W-:Y:S01]  /*1510*/  LOP3.LUT R67, R0.reuse, 0x8, RZ, 0x3c, !PT ;  /* 0x0000000800437812 */ /* 0x040fe200078e3cff */
[----:B------:R-:W-:Y:S01]  /*1520*/  ULOP3.LUT UR4, UR4, 0x3fff, URZ, 0xc0, !UPT ;  /* 0x00003fff04047892 */ /* 0x000fe2000f8ec03f */
[----:B------:R-:W-:Y:S01]  /*1530*/  LOP3.LUT R62, R0, 0x18, RZ, 0x3c, !PT ;  /* 0x00000018003e7812 */ /* 0x000fe200078e3cff */
[----:B------:R-:W-:Y:S01]  /*1540*/  ULOP3.LUT UR5, UR5, 0x3fff, URZ, 0xc0, !UPT ;  /* 0x00003fff05057892 */ /* 0x000fe2000f8ec03f */
[----:B------:R-:W-:Y:S01]  /*1550*/  SHF.R.S32.HI R59, RZ, 0x1f, R58 ;  /* 0x0000001fff3b7819 */ /* 0x000fe2000001143a */
[----:B------:R-:W-:Y:S01]  /*1560*/  VIADD R64, R64, UR8 ;  /* 0x0000000840407c36 */ /* 0x000fe20008000000 */
[----:B------:R-:W-:Y:S01]  /*1570*/  UMOV UR7, 0x1 ;  /* 0x0000000100077882 */ /* 0x000fe20000000000 */
[----:B------:R-:W-:-:S02]  /*1580*/  USHF.L.U64.HI UR53, UR36, 0x1, UR41 ;  /* 0x0000000124357899 */ /* 0x000fc40008010229 */
[----:B------:R-:W-:Y:S02]  /*1590*/  USHF.L.U32 UR50, UR7, UR50, URZ ;  /* 0x0000003207327299 */ /* 0x000fe4000800063f */
[----:B------:R-:W-:Y:S02]  /*15a0*/  UIADD3 UR48, -UR48, UR42, URZ ;  /* 0x0000002a30307290 */ /* 0x000fe4000fffe13f */
[----:B------:R-:W-:Y:S02]  /*15b0*/  ULOP3.LUT UR47, URZ, UR6, URZ, 0x33, !UPT ;  /* 0x000000063f2f7292 */ /* 0x000fe4000f8e333f */
[----:B------:R-:W-:Y:S02]  /*15c0*/  USEL UR46, URZ, 0x1, !UP0 ;  /* 0x000000013f2e7887 */ /* 0x000fe4000c000000 */
[----:B------:R-:W-:Y:S02]  /*15d0*/  ULOP3.LUT UR45, UR4, 0x10000, URZ, 0xfc, !UPT ;  /* 0x00010000042d7892 */ /* 0x000fe4000f8efc3f */
[----:B------:R-:W-:-:S12]  /*15e0*/  ULOP3.LUT UR44, UR5, 0x10000, URZ, 0xfc, !UPT ;  /* 0x00010000052c7892 */ /* 0x000fd8000f8efc3f */
.L_x_101:
[----:B------:R-:W-:-:S04]  /*15f0*/  SHF.L.U32 R0, R66, 0x1f, RZ ;  /* 0x0000001f42007819 */ /* 0x000fc800000006ff */
[----:B------:R-:W0:Y:S02]  /*1600*/  SYNCS.PHASECHK.TRANS64.TRYWAIT P0, [R61+URZ+-0x8], R0 ;  /* 0xfffff8003d0075a7 */ /* 0x000e24000800017f */
[----:B01-34-:R-:W-:Y:S05]  /*1610*/  @!P0 BRA `(.L_x_14) ;  /* 0x0000003800a48947 */ /* 0x01bfea0003800000 */
.L_x_121:
[----:B------:R-:W-:Y:S02]  /*1620*/  ULDC UR4, c[0x0][0x28c] ;  /* 0x0000a30000047ab9 */ /* 0x000fe40000000800 */
[----:B------:R-:W-:-:S13]  /*1630*/  ISETP.LT.AND P0, PT, RZ, UR4, PT ;  /* 0x00000004ff007c0c */ /* 0x000fda000bf01270 */
[----:B------:R-:W-:Y:S05]  /*1640*/  @P0 BRA `(.L_x_15) ;  /* 0x0000000000400947 */ /* 0x000fea0003800000 */
[----:B0-----:R-:W-:Y:S01]  /*1650*/  MOV R0, 0x0 ;  /* 0x0000000000007802 */ /* 0x001fe20000000f00 */
[----:B------:R-:W-:Y:S01]  /*1660*/  ULDC.64 UR4, c[0x4][0x68] ;  /* 0x01001a0000047ab9 */ /* 0x000fe20000000a00 */
[----:B------:R-:W-:Y:S01]  /*1670*/  ULDC.64 UR6, c[0x4][0x8] ;  /* 0x0100020000067ab9 */ /* 0x000fe20000000a00 */
[----:B------:R-:W-:Y:S01]  /*1680*/  IMAD.U32 R4, RZ, RZ, UR4 ;  /* 0x00000004ff047e24 */ /* 0x000fe2000f8e00ff */
[----:B------:R0:W1:Y:S01]  /*1690*/  LDC.64 R14, c[0x4][R0] ;  /* 0x01000000000e7b82 */ /* 0x0000620000000a00 */
[----:B------:R-:W-:Y:S01]  /*16a0*/  IMAD.U32 R5, RZ, RZ, UR5 ;  /* 0x00000005ff057e24 */ /* 0x000fe2000f8e00ff */
[----:B------:R-:W-:Y:S01]  /*16b0*/  ULDC.64 UR4, c[0x4][0x70] ;  /* 0x01001c0000047ab9 */ /* 0x000fe20000000a00 */
[----:B------:R-:W-:Y:S02]  /*16c0*/  IMAD.U32 R10, RZ, RZ, UR6 ;  /* 0x00000006ff0a7e24 */ /* 0x000fe4000f8e00ff */
[----:B------:R-:W-:Y:S02]  /*16d0*/  IMAD.U32 R6, RZ, RZ, UR4 ;  /* 0x00000004ff067e24 */ /* 0x000fe4000f8e00ff */
[----:B------:R-:W-:-:S02]  /*16e0*/  IMAD.U32 R7, RZ, RZ, UR5 ;  /* 0x00000005ff077e24 */ /* 0x000fc4000f8e00ff */
[----:B------:R-:W-:Y:S02]  /*16f0*/  IMAD.U32 R11, RZ, RZ, UR7 ;  /* 0x00000007ff0b7e24 */ /* 0x000fe4000f8e00ff */
[----:B------:R-:W-:Y:S02]  /*1700*/  IMAD.MOV.U32 R8, RZ, RZ, 0x1e1 ;  /* 0x000001e1ff087424 */ /* 0x000fe400078e00ff */
[----:B------:R-:W-:Y:S02]  /*1710*/  IMAD.MOV.U32 R12, RZ, RZ, 0x1 ;  /* 0x00000001ff0c7424 */ /* 0x000fe400078e00ff */
[----:B0-----:R-:W-:-:S07]  /*1720*/  IMAD.MOV.U32 R13, RZ, RZ, RZ ;  /* 0x000000ffff0d7224 */ /* 0x001fce00078e00ff */
[----:B------:R-:W-:-:S07]  /*1730*/  LEPC R20, `(.L_x_15) ;  /* 0x000000001014794e */ /* 0x000fce0000000000 */
[----:B-1---5:R-:W-:Y:S05]  /*1740*/  CALL.ABS.NOINC R14 ;  /* 0x000000000e007343 */ /* 0x022fea0003c00000 */
.L_x_15:
[----:B------:R-:W-:-:S06]  /*1750*/  ULOP3.LUT UR4, UR40, 0x1, URZ, 0xfc, !UPT ;  /* 0x0000000128047892 */ /* 0x000fcc000f8efc3f */
[----:B0-----:R-:W-:-:S05]  /*1760*/  IMAD.U32 R0, RZ, RZ, UR4 ;  /* 0x00000004ff007e24 */ /* 0x001fca000f8e00ff */
[----:B------:R-:W-:-:S13]  /*1770*/  ISETP.NE.AND P0, PT, R0, 0x3, PT ;  /* 0x000000030000780c */ /* 0x000fda0003f05270 */
[----:B------:R-:W-:Y:S05]  /*1780*/  @!P0 BRA `(.L_x_16) ;  /* 0x0000000000048947 */ /* 0x000fea0003800000 */
[----:B------:R-:W-:Y:S01]  /*1790*/  BPT.TRAP 0x1 ;  /* 0x000000040000795c */ /* 0x000fe20000300000 */
.L_x_16:
[----:B------:R-:W-:Y:S02]  /*17a0*/  IMAD.U32 R3, RZ, RZ, UR49 ;  /* 0x00000031ff037e24 */ /* 0x000fe4000f8e00ff */
[----:B------:R-:W-:-:S03]  /*17b0*/  IMAD.U32 R0, RZ, RZ, UR46 ;  /* 0x0000002eff007e24 */ /* 0x000fc6000f8e00ff */
[----:B------:R-:W-:Y:S02]  /*17c0*/  LEA R3, R3, UR51, 0x3 ;  /* 0x0000003303037c11 */ /* 0x000fe4000f8e18ff */
[----:B------:R-:W-:-:S04]  /*17d0*/  SHF.L.U32 R0, R0, 0x1f, RZ ;  /* 0x0000001f00007819 */ /* 0x000fc800000006ff */
[----:B------:R0:W1:Y:S01]  /*17e0*/  SYNCS.PHASECHK.TRANS64.TRYWAIT P1, [R3+URZ], R0 ;  /* 0x00000000030075a7 */ /* 0x000062000802017f */
[----:B------:R-:W-:Y:S05]  /*17f0*/  @!P0 BRA `(.L_x_17) ;  /* 0x0000000000048947 */ /* 0x000fea0003800000 */
[----:B------:R-:W-:Y:S01]  /*1800*/  BPT.TRAP 0x1 ;  /* 0x000000040000795c */ /* 0x000fe20000300000 */
.L_x_17:
[----:B-1----:R-:W-:Y:S05]  /*1810*/  @P1 BRA `(.L_x_18) ;  /* 0x0000000000081947 */ /* 0x002fea0003800000 */
[----:B------:R-:W1:Y:S02]  /*1820*/  SYNCS.PHASECHK.TRANS64.TRYWAIT P1, [R3+URZ], R0 ;  /* 0x00000000030075a7 */ /* 0x000e64000802017f */
[----:B-1----:R-:W-:Y:S05]  /*1830*/  @!P1 BRA `(.L_x_19) ;  /* 0x0000003800309947 */ /* 0x002fea0003800000 */
.L_x_18:
[----:B------:R-:W-:Y:S05]  /*1840*/  WARPSYNC.ALL ;  /* 0x0000000000007948 */ /* 0x000fea0003800000 */
[----:B------:R-:W-:Y:S01]  /*1850*/  ULEA UR4, UR49, UR45, 0x7 ;  /* 0x0000002d31047291 */ /* 0x000fe2000f8e383f */
[----:B------:R-:W-:Y:S01]  /*1860*/  WARPGROUP.ARRIVE ;  /* 0x00000000000079c5 */ /* 0x000fe20000000000 */
[----:B------:R-:W-:Y:S01]  /*1870*/  ULEA UR6, UR49, UR44, 0x7 ;  /* 0x0000002c31067291 */ /* 0x000fe2000f8e383f */
[----:B01----:R-:W-:Y:S01]  /*1880*/  IMAD.U32 R0, RZ, RZ, UR48 ;  /* 0x00000030ff007e24 */ /* 0x003fe2000f8e00ff */
[----:B------:R-:W-:Y:S01]  /*1890*/  UMOV UR5, 0xc0000010 ;  /* 0xc000001000057882 */ /* 0x000fe20000000000 */
[----:B------:R-:W-:-:S03]  /*18a0*/  UMOV UR7, 0xc0000010 ;  /* 0xc000001000077882 */ /* 0x000fc60000000000 */
[----:B------:R-:W-:-:S03]  /*18b0*/  ISETP.GE.AND P1, PT, R0, 0x1, PT ;  /* 0x000000010000780c */ /* 0x000fc60003f26270 */
[----:B------:R-:W-:Y:S03]  /*18c0*/  IGMMA.64x64x32.S8.S8 R24, gdesc[UR4], RZ, !UPT, gsb0 ;  /* 0x01e00000041879f1 */ /* 0x000fe6000c0410ff */
[----:B------:R-:W-:-:S07]  /*18d0*/  WARPGROUP.DEPBAR.LE gsb0, 0x0 ;  /* 0x00008000000079c5 */ /* 0x000fce0000010000 */
[----:B------:R-:W-:Y:S05]  /*18e0*/  @!P1 BRA `(.L_x_20) ;  /* 0x0000000000b89947 */ /* 0x000fea0003800000 */
[----:B------:R-:W-:Y:S01]  /*18f0*/  UIADD3 UR4, UR49, 0x1, URZ ;  /* 0x0000000131047890 */ /* 0x000fe2000fffe03f */
[----:B------:R-:W-:Y:S01]  /*1900*/  IMAD.U32 R0, RZ, RZ, UR48 ;  /* 0x00000030ff007e24 */ /* 0x000fe2000f8e00ff */
[----:B------:R-:W-:Y:S02]  /*1910*/  UMOV UR9, UR49 ;  /* 0x0000003100097c82 */ /* 0x000fe40008000000 */
[----:B------:R-:W-:-:S04]  /*1920*/  UISETP.NE.AND UP0, UPT, UR4, 0x2, UPT ;  /* 0x000000020400788c */ /* 0x000fc8000bf05270 */
[----:B------:R-:W-:Y:S02]  /*1930*/  USEL UR5, URZ, 0x1, UP0 ;  /* 0x000000013f057887 */ /* 0x000fe40008000000 */
[----:B------:R-:W-:Y:S02]  /*1940*/  USEL UR8, UR4, URZ, UP0 ;  /* 0x0000003f04087287 */ /* 0x000fe40008000000 */
[----:B------:R-:W-:-:S06]  /*1950*/  ULOP3.LUT UR5, UR46, UR5, URZ, 0x3c, !UPT ;  /* 0x000000052e057292 */ /* 0x000fcc000f8e3c3f */
[----:B------:R-:W-:-:S07]  /*1960*/  IMAD.U32 R5, RZ, RZ, UR5 ;  /* 0x00000005ff057e24 */ /* 0x000fce000f8e00ff */
.L_x_27:
[----:B01----:R-:W-:Y:S05]  /*1970*/  @!P0 BRA `(.L_x_21) ;  /* 0x0000000000048947 */ /* 0x003fea0003800000 */
[----:B------:R-:W-:Y:S01]  /*1980*/  BPT.TRAP 0x1 ;  /* 0x000000040000795c */ /* 0x000fe20000300000 */
.L_x_21:
[----:B------:R-:W-:Y:S01]  /*1990*/  ULEA UR4, UR8, UR51, 0x3 ;  /* 0x0000003308047291 */ /* 0x000fe2000f8e183f */
[----:B------:R-:W-:-:S08]  /*19a0*/  SHF.L.U32 R3, R5, 0x1f, RZ ;  /* 0x0000001f05037819 */ /* 0x000fd000000006ff */
[----:B------:R0:W1:Y:S01]  /*19b0*/  SYNCS.PHASECHK.TRANS64.TRYWAIT P1, [UR4], R3 ;  /* 0x00000003ff0075a7 */ /* 0x0000620008020144 */
[----:B------:R-:W-:Y:S05]  /*19c0*/  @!P0 BRA `(.L_x_22) ;  /* 0x0000000000048947 */ /* 0x000fea0003800000 */
[----:B------:R-:W-:Y:S01]  /*19d0*/  BPT.TRAP 0x1 ;  /* 0x000000040000795c */ /* 0x000fe20000300000 */
.L_x_22:
[----:B-1----:R-:W-:Y:S05]  /*19e0*/  @P1 BRA `(.L_x_23) ;  /* 0x0000000000081947 */ /* 0x002fea0003800000 */
[----:B------:R-:W1:Y:S02]  /*19f0*/  SYNCS.PHASECHK.TRANS64.TRYWAIT P1, [UR4], R3 ;  /* 0x00000003ff0075a7 */ /* 0x000e640008020144 */
[----:B-1----:R-:W-:Y:S05]  /*1a00*/  @!P1 BRA `(.L_x_24) ;  /* 0x0000003400d09947 */ /* 0x002fea0003800000 */
.L_x_23:
[----:B------:R-:W-:Y:S01]  /*1a10*/  ULEA UR4, UR8, UR45, 0x7 ;  /* 0x0000002d08047291 */ /* 0x000fe2000f8e383f */
[----:B------:R-:W-:Y:S01]  /*1a20*/  WARPGROUP.ARRIVE ;  /* 0x00000000000079c5 */ /* 0x000fe20000000000 */
[----:B------:R-:W-:Y:S01]  /*1a30*/  ULEA UR6, UR8, UR44, 0x7 ;  /* 0x0000002c08067291 */ /* 0x000fe2000f8e383f */
[----:B------:R-:W-:Y:S01]  /*1a40*/  UMOV UR5, 0xc0000010 ;  /* 0xc000001000057882 */ /* 0x000fe20000000000 */
[----:B------:R-:W-:-:S07]  /*1a50*/  UMOV UR7, 0xc0000010 ;  /* 0xc000001000077882 */ /* 0x000fce0000000000 */
[----:B------:R-:W-:Y:S03]  /*1a60*/  IGMMA.64x64x32.S8.S8 R24, gdesc[UR4], R24, gsb0 ;  /* 0x01e00000041879f1 */ /* 0x000fe60008041018 */
[----:B------:R-:W-:Y:S02]  /*1a70*/  WARPGROUP.DEPBAR.LE gsb0, 0x0 ;  /* 0x00008000000079c5 */ /* 0x000fe40000010000 */
[----:B------:R-:W-:Y:S05]  /*1a80*/  @!P0 BRA `(.L_x_25) ;  /* 0x0000000000048947 */ /* 0x000fea0003800000 */
[----:B------:R-:W-:Y:S01]  /*1a90*/  BPT.TRAP 0x1 ;  /* 0x000000040000795c */ /* 0x000fe20000300000 */
.L_x_25:
[----:B------:R-:W-:Y:S02]  /*1aa0*/  UISETP.GT.U32.AND UP0, UPT, UR40, 0x1, UPT ;  /* 0x000000012800788c */ /* 0x000fe4000bf04070 */
[----:B------:R-:W-:-:S04]  /*1ab0*/  ULEA UR4, UR9, UR51, 0x3 ;  /* 0x0000003309047291 */ /* 0x000fc8000f8e183f */
[----:B------:R-:W-:Y:S01]  /*1ac0*/  UIADD3 UR4, UR4, 0x10, URZ ;  /* 0x0000001004047890 */ /* 0x000fe2000fffe03f */
[----:B------:R-:W-:-:S03]  /*1ad0*/  PLOP3.LUT P1, PT, PT, PT, UP0, 0x80, 0x0 ;  /* 0x000000000000781c */ /* 0x000fc60003f2f008 */
[----:B------:R-:W-:-:S09]  /*1ae0*/  UPRMT UR4, URZ, 0x654, UR4 ;  /* 0x000006543f047896 */ /* 0x000fd20008000004 */
[----:B------:R-:W-:Y:S01]  /*1af0*/  SYNCS.ARRIVE.TRANS64.RED.A1T0 RZ, [UR4], RZ ;  /* 0x000000ffffff79a7 */ /* 0x000fe20008100404 */
[----:B------:R-:W-:Y:S05]  /*1b00*/  @P1 BRA `(.L_x_26) ;  /* 0x0000000000041947 */ /* 0x000fea0003800000 */
[----:B------:R-:W-:Y:S01]  /*1b10*/  BPT.TRAP 0x1 ;  /* 0x000000040000795c */ /* 0x000fe20000300000 */
.L_x_26:
[----:B------:R-:W-:Y:S01]  /*1b20*/  UIADD3 UR8, UR8, 0x1, URZ ;  /* 0x0000000108087890 */ /* 0x000fe2000fffe03f */
[C---:B------:R-:W-:Y:S01]  /*1b30*/  ISETP.GT.AND P1, PT, R0.reuse, 0x1, PT ;  /* 0x000000010000780c */ /* 0x040fe20003f24270 */
[----:B------:R-:W-:Y:S01]  /*1b40*/  UIADD3 UR9, UR9, 0x1, URZ ;  /* 0x0000000109097890 */ /* 0x000fe2000fffe03f */
[----:B------:R-:W-:Y:S01]  /*1b50*/  VIADD R0, R0, 0xffffffff ;  /* 0xffffffff00007836 */ /* 0x000fe20000000000 */
[----:B------:R-:W-:Y:S02]  /*1b60*/  UISETP.NE.AND UP0, UPT, UR8, 0x2, UPT ;  /* 0x000000020800788c */ /* 0x000fe4000bf05270 */
[----:B------:R-:W-:Y:S02]  /*1b70*/  UISETP.NE.AND UP1, UPT, UR9, 0x2, UPT ;  /* 0x000000020900788c */ /* 0x000fe4000bf25270 */
[----:B------:R-:W-:Y:S02]  /*1b80*/  USEL UR4, URZ, 0x1, UP0 ;  /* 0x000000013f047887 */ /* 0x000fe40008000000 */
[----:B------:R-:W-:-:S02]  /*1b90*/  USEL UR8, UR8, URZ, UP0 ;  /* 0x0000003f08087287 */ /* 0x000fc40008000000 */
[----:B------:R-:W-:Y:S02]  /*1ba0*/  USEL UR9, UR9, URZ, UP1 ;  /* 0x0000003f09097287 */ /* 0x000fe40008800000 */
[----:B------:R-:W-:Y:S01]  /*1bb0*/  LOP3.LUT R5, R5, UR4, RZ, 0x3c, !PT ;  /* 0x0000000405057c12 */ /* 0x000fe2000f8e3cff */
[----:B------:R-:W-:Y:S09]  /*1bc0*/  @P1 BRA `(.L_x_27) ;  /* 0xfffffffc00681947 */ /* 0x000ff2000383ffff */
.L_x_20:
[----:B------:R-:W-:Y:S01]  /*1bd0*/  ULDC UR6, c[0x0][0x28c] ;  /* 0x0000a30000067ab9 */ /* 0x000fe20000000800 */
[----:B------:R2:W-:Y:S01]  /*1be0*/  SYNCS.ARRIVE.TRANS64.A1T0 RZ, [R67+UR52], RZ ;  /* 0x000000ff43ff79a7 */ /* 0x0005e20008100034 */
[----:B------:R-:W-:-:S06]  /*1bf0*/  UISETP.GE.AND UP0, UPT, UR6, 0x1, UPT ;  /* 0x000000010600788c */ /* 0x000fcc000bf06270 */
[----:B------:R-:W-:-:S13]  /*1c00*/  PLOP3.LUT P1, PT, PT, PT, UP0, 0x80, 0x0 ;  /* 0x000000000000781c */ /* 0x000fda0003f2f008 */
[----:B--2---:R-:W-:Y:S05]  /*1c10*/  @!P1 BRA `(.L_x_28) ;  /* 0x0000000000309947 */ /* 0x004fea0003800000 */
[----:B------:R-:W-:Y:S05]  /*1c20*/  @!P0 BRA `(.L_x_29) ;  /* 0x0000000000048947 */ /* 0x000fea0003800000 */
[----:B------:R-:W-:Y:S01]  /*1c30*/  BPT.TRAP 0x1 ;  /* 0x000000040000795c */ /* 0x000fe20000300000 */
.L_x_29:
[----:B------:R-:W-:Y:S02]  /*1c40*/  UIADD3 UR4, UR48, UR49, URZ ;  /* 0x0000003130047290 */ /* 0x000fe4000fffe03f */
[----:B------:R-:W-:Y:S02]  /*1c50*/  UISETP.GT.U32.AND UP0, UPT, UR40, 0x1, UPT ;  /* 0x000000012800788c */ /* 0x000fe4000bf04070 */
[----:B------:R-:W-:-:S04]  /*1c60*/  USHF.L.U32 UR4, UR4, 0x3, URZ ;  /* 0x0000000304047899 */ /* 0x000fc8000800063f */
[----:B------:R-:W-:Y:S01]  /*1c70*/  ULOP3.LUT UR4, UR4, 0x8, URZ, 0xc0, !UPT ;  /* 0x0000000804047892 */ /* 0x000fe2000f8ec03f */
[----:B------:R-:W-:-:S03]  /*1c80*/  PLOP3.LUT P0, PT, PT, PT, UP0, 0x80, 0x0 ;  /* 0x000000000000781c */ /* 0x000fc60003f0f008 */
[----:B------:R-:W-:-:S04]  /*1c90*/  UIADD3 UR4, UR51, 0x10, UR4 ;  /* 0x0000001033047890 */ /* 0x000fc8000fffe004 */
[----:B------:R-:W-:-:S09]  /*1ca0*/  UPRMT UR4, URZ, 0x654, UR4 ;  /* 0x000006543f047896 */ /* 0x000fd20008000004 */
[----:B------:R-:W-:Y:S01]  /*1cb0*/  SYNCS.ARRIVE.TRANS64.RED.A1T0 RZ, [UR4], RZ ;  /* 0x000000ffffff79a7 */ /* 0x000fe20008100404 */
[----:B------:R-:W-:Y:S05]  /*1cc0*/  @P0 BRA `(.L_x_28) ;  /* 0x0000000000040947 */ /* 0x000fea0003800000 */
[----:B------:R-:W-:Y:S01]  /*1cd0*/  BPT.TRAP 0x1 ;  /* 0x000000040000795c */ /* 0x000fe20000300000 */
.L_x_28:
[----:B------:R-:W-:Y:S01]  /*1ce0*/  SHF.L.U32 R0, R66, 0x1f, RZ ;  /* 0x0000001f42007819 */ /* 0x000fe200000006ff */
[----:B------:R-:W-:Y:S01]  /*1cf0*/  ULEA UR7, UR42, UR49, 0x1 ;  /* 0x000000312a077291 */ /* 0x000fe2000f8e083f */
[----:B------:R-:W-:Y:S01]  /*1d00*/  IMAD.SHL.U32 R11, R18, 0x40, RZ ;  /* 0x00000040120b7824 */ /* 0x000fe200078e00ff */
[----:B------:R-:W-:Y:S01]  /*1d10*/  SHF.R.S32.HI R14, RZ, 0x1f, R2 ;  /* 0x0000001fff0e7819 */ /* 0x000fe20000011402 */
[----:B------:R-:W2:Y:S01]  /*1d20*/  SYNCS.PHASECHK.TRANS64.TRYWAIT P0, [R61+URZ+0x8], R0 ;  /* 0x000008003d0075a7 */ /* 0x000ea2000800017f */
[----:B------:R-:W-:Y:S02]  /*1d30*/  USHF.R.U32.HI UR4, URZ, 0x1, UR7 ;  /* 0x000000013f047899 */ /* 0x000fe40008011607 */
[----:B------:R-:W-:Y:S02]  /*1d40*/  UISETP.GT.U32.AND UP0, UPT, UR7, 0x1, UPT ;  /* 0x000000010700788c */ /* 0x000fe4000bf04070 */
[----:B------:R-:W-:Y:S02]  /*1d50*/  ULOP3.LUT UR5, UR4, 0x1, URZ, 0xc0, !UPT ;  /* 0x0000000104057892 */ /* 0x000fe4000f8ec03f */
[----:B------:R-:W-:-:S02]  /*1d60*/  UIADD3 UR4, UR6, 0x3e, URZ ;  /* 0x0000003e06047890 */ /* 0x000fc4000fffe03f */
[----:B------:R-:W-:Y:S02]  /*1d70*/  UISETP.NE.U32.AND UP1, UPT, UR5, 0x1, UPT ;  /* 0x000000010500788c */ /* 0x000fe4000bf25070 */
[----:B------:R-:W-:Y:S02]  /*1d80*/  UISETP.LT.U32.AND UP0, UPT, UR4, 0x3f, UP0 ;  /* 0x0000003f0400788c */ /* 0x000fe40008701070 */
[----:B------:R-:W-:Y:S02]  /*1d90*/  UISETP.GT.U32.AND UP1, UPT, UR4, 0x3e, !UP1 ;  /* 0x0000003e0400788c */ /* 0x000fe4000cf24070 */
[----:B------:R-:W-:Y:S02]  /*1da0*/  USEL UR5, URZ, 0x1, !UP0 ;  /* 0x000000013f057887 */ /* 0x000fe4000c000000 */
[----:B------:R-:W-:-:S04]  /*1db0*/  USEL UR4, URZ, 0x1, !UP1 ;  /* 0x000000013f047887 */ /* 0x000fc8000c800000 */
[----:B------:R-:W-:Y:S01]  /*1dc0*/  ULOP3.LUT UR46, UR4, UR46, UR5, 0x96, !UPT ;  /* 0x0000002e042e7292 */ /* 0x000fe2000f8e9605 */
[----:B--2---:R-:W-:Y:S11]  /*1dd0*/  @!P0 BRA `(.L_x_30) ;  /* 0x0000003000f48947 */ /* 0x004ff60003800000 */
.L_x_122:
[----:B01----:R-:W-:Y:S01]  /*1de0*/  IMAD.SHL.U32 R3, R19, 0x40, RZ ;  /* 0x0000004013037824 */ /* 0x003fe200078e00ff */
[----:B------:R-:W-:Y:S01]  /*1df0*/  ULDC UR6, c[0x0][0x284] ;  /* 0x0000a10000067ab9 */ /* 0x000fe20000000800 */
[----:B------:R-:W-:Y:S01]  /*1e00*/  ULDC.64 UR4, c[0x0][0x5d0] ;  /* 0x0001740000047ab9 */ /* 0x000fe20000000a00 */
[----:B------:R-:W-:Y:S01]  /*1e10*/  SHF.R.S32.HI R10, RZ, 0x1f, R11 ;  /* 0x0000001fff0a7819 */ /* 0x000fe2000001140b */
[----:B------:R-:W-:Y:S01]  /*1e20*/  IMAD R7, R14, UR4, RZ ;  /* 0x000000040e077c24 */ /* 0x000fe2000f8e02ff */
[----:B------:R-:W-:Y:S01]  /*1e30*/  ISETP.GE.AND P0, PT, R3, UR6, PT ;  /* 0x0000000603007c0c */ /* 0x000fe2000bf06270 */
[C---:B------:R-:W-:Y:S01]  /*1e40*/  IMAD.WIDE.U32 R4, R2.reuse, UR4, R58 ;  /* 0x0000000402047c25 */ /* 0x040fe2000f8e003a */
[----:B------:R-:W-:Y:S01]  /*1e50*/  ULDC UR4, c[0x0][0x288] ;  /* 0x0000a20000047ab9 */ /* 0x000fe20000000800 */
[----:B------:R-:W-:Y:S01]  /*1e60*/  ULOP3.LUT UR49, UR49, 0x1, URZ, 0xc0, !UPT ;  /* 0x0000000131317892 */ /* 0x000fe2000f8ec03f */
[C---:B------:R-:W-:Y:S01]  /*1e70*/  ISETP.GE.OR P0, PT, R11.reuse, UR4, P0 ;  /* 0x000000040b007c0c */ /* 0x040fe20008706670 */
[----:B------:R-:W-:Y:S01]  /*1e80*/  IMAD R7, R2, UR5, R7 ;  /* 0x0000000502077c24 */ /* 0x000fe2000f8e0207 */
[----:B------:R-:W-:-:S04]  /*1e90*/  IADD3 R4, P1, R11, R4, RZ ;  /* 0x000000040b047210 */ /* 0x000fc80007f3e0ff */
[----:B------:R-:W-:-:S07]  /*1ea0*/  IADD3.X R5, R10, R5, R7, P1, !PT ;  /* 0x000000050a057210 */ /* 0x000fce0000ffe407 */
[----:B------:R-:W-:Y:S05]  /*1eb0*/  @P0 BRA `(.L_x_31) ;  /* 0x0000001c001c0947 */ /* 0x000fea0003800000 */
[----:B------:R-:W2:Y:S01]  /*1ec0*/  LDC.64 R8, c[0x0][0x5c8] ;  /* 0x00017200ff087b82 */ /* 0x000ea20000000a00 */
[----:B------:R-:W-:Y:S01]  /*1ed0*/  IMAD.WIDE R12, R19, 0x40, R56 ;  /* 0x00000040130c7825 */ /* 0x000fe200078e0238 */
[----:B------:R-:W-:Y:S01]  /*1ee0*/  ULDC.64 UR4, c[0x0][0x5c0] ;  /* 0x0001700000047ab9 */ /* 0x000fe20000000a00 */
[----:B------:R-:W-:Y:S02]  /*1ef0*/  BSSY B0, `(.L_x_31) ;  /* 0x00001c3000007945 */ /* 0x000fe40003800000 */
[----:B------:R-:W-:Y:S02]  /*1f00*/  IMAD.IADD R65, R64, 0x1, -R3 ;  /* 0x0000000140417824 */ /* 0x000fe400078e0a03 */
[----:B------:R-:W-:Y:S02]  /*1f10*/  IMAD.IADD R68, R60, 0x1, -R11 ;  /* 0x000000013c447824 */ /* 0x000fe400078e0a0b */
[-C--:B--2---:R-:W-:Y:S02]  /*1f20*/  IMAD R0, R13, R8.reuse, RZ ;  /* 0x000000080d007224 */ /* 0x084fe400078e02ff */
[----:B------:R-:W-:-:S04]  /*1f30*/  IMAD.WIDE.U32 R4, R12, R8, R4 ;  /* 0x000000080c047225 */ /* 0x000fc800078e0004 */
[----:B------:R-:W-:Y:S01]  /*1f40*/  IMAD R7, R12, R9, R0 ;  /* 0x000000090c077224 */ /* 0x000fe200078e0200 */
[----:B------:R-:W-:-:S03]  /*1f50*/  IADD3 R6, P0, R4, UR4, RZ ;  /* 0x0000000404067c10 */ /* 0x000fc6000ff1e0ff */
[----:B------:R-:W-:Y:S01]  /*1f60*/  IMAD.IADD R7, R5, 0x1, R7 ;  /* 0x0000000105077824 */ /* 0x000fe200078e0207 */
[----:B------:R-:W-:-:S04]  /*1f70*/  LEA R4, P1, R8, R6, 0x3 ;  /* 0x0000000608047211 */ /* 0x000fc800078218ff */
[----:B------:R-:W-:Y:S02]  /*1f80*/  IADD3.X R7, R7, UR5, RZ, P0, !PT ;  /* 0x0000000507077c10 */ /* 0x000fe400087fe4ff */
[----:B-----5:R-:W-:Y:S02]  /*1f90*/  ISETP.NE.AND P0, PT, R23, RZ, PT ;  /* 0x000000ff1700720c */ /* 0x020fe40003f05270 */
[----:B------:R-:W-:-:S11]  /*1fa0*/  LEA.HI.X R5, R8, R7, R9, 0x3, P1 ;  /* 0x0000000708057211 */ /* 0x000fd600008f1c09 */
[----:B------:R-:W-:Y:S05]  /*1fb0*/  @!P0 BRA `(.L_x_32) ;  /* 0x0000001400188947 */ /* 0x000fea0003800000 */
[----:B------:R-:W0:Y:S01]  /*1fc0*/  LDC.64 R18, c[0x0][0x5b0] ;  /* 0x00016c00ff127b82 */ /* 0x000e220000000a00 */
[----:B------:R-:W-:Y:S01]  /*1fd0*/  ULDC.64 UR4, c[0x0][0x5b8] ;  /* 0x00016e0000047ab9 */ /* 0x000fe20000000a00 */
[----:B------:R-:W-:Y:S01]  /*1fe0*/  ISETP.GE.AND P2, PT, R68, 0x1, PT ;  /* 0x000000014400780c */ /* 0x000fe20003f46270 */
[----:B------:R-:W-:Y:S01]  /*1ff0*/  IMAD.WIDE.U32 R8, R2, UR4, R58 ;  /* 0x0000000402087c25 */ /* 0x000fe2000f8e003a */
[----:B------:R-:W-:Y:S02]  /*2000*/  BSSY B1, `(.L_x_33) ;  /* 0x000000e000017945 */ /* 0x000fe40003800000 */
[----:B------:R-:W-:Y:S01]  /*2010*/  ISETP.LT.OR P4, PT, R65, 0x1, !P2 ;  /* 0x000000014100780c */ /* 0x000fe20005781670 */
[----:B------:R-:W-:Y:S01]  /*2020*/  IMAD R3, R14, UR4, RZ ;  /* 0x000000040e037c24 */ /* 0x000fe2000f8e02ff */
[----:B------:R-:W1:Y:S01]  /*2030*/  LDC.64 R20, c[0x0][0x5a8] ;  /* 0x00016a00ff147b82 */ /* 0x000e620000000a00 */
[----:B------:R-:W-:Y:S02]  /*2040*/  IADD3 R8, P0, R11, R8, RZ ;  /* 0x000000080b087210 */ /* 0x000fe40007f1e0ff */
[----:B------:R-:W-:-:S05]  /*2050*/  IMAD R3, R2, UR5, R3 ;  /* 0x0000000502037c24 */ /* 0x000fca000f8e0203 */
[----:B------:R-:W-:Y:S01]  /*2060*/  IADD3.X R9, R10, R9, R3, P0, !PT ;  /* 0x000000090a097210 */ /* 0x000fe200007fe403 */
[-C--:B0-----:R-:W-:Y:S02]  /*2070*/  IMAD R0, R13, R18.reuse, RZ ;  /* 0x000000120d007224 */ /* 0x081fe400078e02ff */
[----:B------:R-:W-:-:S04]  /*2080*/  IMAD.WIDE.U32 R2, R12, R18, R8 ;  /* 0x000000120c027225 */ /* 0x000fc800078e0008 */
[----:B------:R-:W-:Y:S01]  /*2090*/  IMAD R15, R12, R19, R0 ;  /* 0x000000130c0f7224 */ /* 0x000fe200078e0200 */
[----:B-1----:R-:W-:-:S04]  /*20a0*/  IADD3 R2, P0, R2, R20, RZ ;  /* 0x0000001402027210 */ /* 0x002fc80007f1e0ff */
[----:B------:R-:W-:Y:S01]  /*20b0*/  IADD3.X R3, R21, R3, R15, P0, !PT ;  /* 0x0000000315037210 */ /* 0x000fe200007fe40f */
[----:B------:R-:W-:Y:S08]  /*20c0*/  @P4 BRA `(.L_x_34) ;  /* 0x0000000000044947 */ /* 0x000ff00003800000 */
[----:B------:R0:W5:Y:S02]  /*20d0*/  LDG.E.U8 R63, desc[UR38][R2.64] ;  /* 0x00000026023f7981 */ /* 0x000164000c1e1100 */
.L_x_34:
[----:B------:R-:W-:Y:S05]  /*20e0*/  BSYNC B1 ;  /* 0x0000000000017941 */ /* 0x000fea0003800000 */
.L_x_33:
[----:B-----5:R-:W-:Y:S01]  /*20f0*/  LOP3.LUT R0, R63, 0xffff, RZ, 0xc0, !PT ;  /* 0x0000ffff3f007812 */ /* 0x020fe200078ec0ff */
[C---:B------:R-:W-:Y:S01]  /*2100*/  IMAD.SHL.U32 R10, R18.reuse, 0x8, RZ ;  /* 0x00000008120a7824 */ /* 0x040fe200078e00ff */
[----:B------:R-:W-:Y:S01]  /*2110*/  SHF.L.U64.HI R11, R18, 0x3, R19 ;  /* 0x00000003120b7819 */ /* 0x000fe20000010213 */
[----:B------:R-:W-:Y:S01]  /*2120*/  BSSY B1, `(.L_x_35) ;  /* 0x0000016000017945 */ /* 0x000fe20003800000 */
[----:B------:R-:W-:Y:S02]  /*2130*/  ISETP.GE.AND P1, PT, R68, 0x2, PT ;  /* 0x000000024400780c */ /* 0x000fe40003f26270 */
[----:B------:R-:W-:Y:S01]  /*2140*/  PRMT R0, R0, 0x8880, RZ ;  /* 0x0000888000007816 */ /* 0x000fe200000000ff */
[----:B------:R-:W-:Y:S01]  /*2150*/  IMAD.WIDE.U32 R10, R12, R18, R10 ;  /* 0x000000120c0a7225 */ /* 0x000fe200078e000a */
[C---:B------:R-:W-:Y:S02]  /*2160*/  ISETP.LT.OR P6, PT, R65.reuse, 0x1, !P1 ;  /* 0x000000014100780c */ /* 0x040fe40004fc1670 */
[----:B------:R-:W-:Y:S01]  /*2170*/  ISETP.LT.OR P2, PT, R65, 0x9, !P2 ;  /* 0x000000094100780c */ /* 0x000fe20005741670 */
[----:B------:R-:W-:Y:S01]  /*2180*/  IMAD R13, R0, R23, RZ ;  /* 0x00000017000d7224 */ /* 0x000fe200078e02ff */
[----:B------:R-:W-:Y:S01]  /*2190*/  IADD3 R8, P0, P3, R8, R20, R10 ;  /* 0x0000001408087210 */ /* 0x000fe20007b1e00a */
[----:B------:R-:W-:Y:S01]  /*21a0*/  IMAD.IADD R0, R15, 0x1, R11 ;  /* 0x000000010f007824 */ /* 0x000fe200078e020b */
[----:B------:R-:W-:Y:S01]  /*21b0*/  ISETP.LT.OR P1, PT, R65, 0x9, !P1 ;  /* 0x000000094100780c */ /* 0x000fe20004f21670 */
[----:B------:R-:W-:-:S03]  /*21c0*/  @!P4 IMAD R11, R24, R22, R13 ;  /* 0x00000016180bc224 */ /* 0x000fc600078e020d */
[----:B------:R-:W-:Y:S02]  /*21d0*/  IADD3.X R9, R9, R21, R0, P0, P3 ;  /* 0x0000001509097210 */ /* 0x000fe400007e6400 */
[C---:B------:R-:W-:Y:S01]  /*21e0*/  ISETP.GE.AND P3, PT, R68.reuse, 0x9, PT ;  /* 0x000000094400780c */ /* 0x040fe20003f66270 */
[----:B------:R1:W-:Y:S01]  /*21f0*/  @!P4 STG.E.U8 desc[UR38][R6.64], R11 ;  /* 0x0000000b0600c986 */ /* 0x0003e2000c101126 */
[----:B------:R-:W-:Y:S02]  /*2200*/  ISETP.GE.AND P0, PT, R68, 0xa, PT ;  /* 0x0000000a4400780c */ /* 0x000fe40003f06270 */
[C---:B------:R-:W-:Y:S02]  /*2210*/  ISETP.LT.OR P5, PT, R65.reuse, 0x1, !P3 ;  /* 0x000000014100780c */ /* 0x040fe40005fa1670 */
[C---:B------:R-:W-:Y:S02]  /*2220*/  ISETP.LT.OR P4, PT, R65.reuse, 0x1, !P0 ;  /* 0x000000014100780c */ /* 0x040fe40004781670 */
[----:B------:R-:W-:Y:S01]  /*2230*/  ISETP.LT.OR P3, PT, R65, 0x9, !P3 ;  /* 0x000000094100780c */ /* 0x000fe20005f61670 */
[----:B------:R-:W-:-:S12]  /*2240*/  @P6 BRA `(.L_x_36) ;  /* 0x00000000000c6947 */ /* 0x000fd80003800000 */
[----:B------:R-:W2:Y:S02]  /*2250*/  LDG.E.U8 R63, desc[UR38][R2.64+0x1] ;  /* 0x00000126023f7981 */ /* 0x000ea4000c1e1100 */
[----:B--2---:R-:W-:-:S05]  /*2260*/  PRMT R0, R63, 0x8880, RZ ;  /* 0x000088803f007816 */ /* 0x004fca00000000ff */
[----:B------:R-:W-:-:S07]  /*2270*/  IMAD R13, R0, R23, RZ ;  /* 0x00000017000d7224 */ /* 0x000fce00078e02ff */
.L_x_36:
[----:B------:R-:W-:Y:S05]  /*2280*/  BSYNC B1 ;  /* 0x0000000000017941 */ /* 0x000fea0003800000 */
.L_x_35:
[----:B------:R-:W-:Y:S01]  /*2290*/  @!P6 IMAD R25, R25, R22, R13 ;  /* 0x000000161919e224 */ /* 0x000fe200078e020d */
[----:B------:R-:W-:Y:S04]  /*22a0*/  BSSY B1, `(.L_x_37) ;  /* 0x0000006000017945 */ /* 0x000fe80003800000 */
[----:B------:R2:W-:Y:S01]  /*22b0*/  @!P6 STG.E.U8 desc[UR38][R6.64+0x1], R25 ;  /* 0x000001190600e986 */ /* 0x0005e2000c101126 */
[----:B------:R-:W-:Y:S05]  /*22c0*/  @P2 BRA `(.L_x_38) ;  /* 0x00000000000c2947 */ /* 0x000fea0003800000 */
[----:B------:R-:W3:Y:S02]  /*22d0*/  LDG.E.U8 R63, desc[UR38][R8.64] ;  /* 0x00000026083f7981 */ /* 0x000ee4000c1e1100 */
[----:B---3--:R-:W-:-:S05]  /*22e0*/  PRMT R0, R63, 0x8880, RZ ;  /* 0x000088803f007816 */ /* 0x008fca00000000ff */
[----:B------:R-:W-:-:S07]  /*22f0*/  IMAD R13, R0, R23, RZ ;  /* 0x00000017000d7224 */ /* 0x000fce00078e02ff */
.L_x_38:
[----:B------:R-:W-:Y:S05]  /*2300*/  BSYNC B1 ;  /* 0x0000000000017941 */ /* 0x000fea0003800000 */
.L_x_37:
[----:B-1----:R-:W-:Y:S01]  /*2310*/  @!P2 IMAD R11, R26, R22, R13 ;  /* 0x000000161a0ba224 */ /* 0x002fe200078e020d */
[----:B------:R-:W-:Y:S04]  /*2320*/  BSSY B1, `(.L_x_39) ;  /* 0x0000006000017945 */ /* 0x000fe80003800000 */
[----:B------:R1:W-:Y:S01]  /*2330*/  @!P2 STG.E.U8 desc[UR38][R4.64], R11 ;  /* 0x0000000b0400a986 */ /* 0x0003e2000c101126 */
[----:B------:R-:W-:Y:S05]  /*2340*/  @P1 BRA `(.L_x_40) ;  /* 0x00000000000c1947 */ /* 0x000fea0003800000 */
[----:B------:R-:W3:Y:S02]  /*2350*/  LDG.E.U8 R63, desc[UR38][R8.64+0x1] ;  /* 0x00000126083f7981 */ /* 0x000ee4000c1e1100 */
[----:B---3--:R-:W-:-:S05]  /*2360*/  PRMT R0, R63, 0x8880, RZ ;  /* 0x000088803f007816 */ /* 0x008fca00000000ff */
[----:B------:R-:W-:-:S07]  /*2370*/  IMAD R13, R0, R23, RZ ;  /* 0x00000017000d7224 */ /* 0x000fce00078e02ff */
.L_x_40:
[----:B------:R-:W-:Y:S05]  /*2380*/  BSYNC B1 ;  /* 0x0000000000017941 */ /* 0x000fea0003800000 */
.L_x_39:
[----:B------:R-:W-:Y:S01]  /*2390*/  @!P1 IMAD R27, R27, R22, R13 ;  /* 0x000000161b1b9224 */ /* 0x000fe200078e020d */
[----:B------:R-:W-:Y:S04]  /*23a0*/  BSSY B1, `(.L_x_41) ;  /* 0x0000006000017945 */ /* 0x000fe80003800000 */
[----:B------:R3:W-:Y:S01]  /*23b0*/  @!P1 STG.E.U8 desc[UR38][R4.64+0x1], R27 ;  /* 0x0000011b04009986 */ /* 0x0007e2000c101126 */
[----:B------:R-:W-:Y:S05]  /*23c0*/  @P5 BRA `(.L_x_42) ;  /* 0x00000000000c5947 */ /* 0x000fea0003800000 */
[----:B------:R-:W4:Y:S02]  /*23d0*/  LDG.E.U8 R63, desc[UR38][R2.64+0x8] ;  /* 0x00000826023f7981 */ /* 0x000f24000c1e1100 */
[----:B----4-:R-:W-:-:S05]  /*23e0*/  PRMT R0, R63, 0x8880, RZ ;  /* 0x000088803f007816 */ /* 0x010fca00000000ff */
[----:B------:R-:W-:-:S07]  /*23f0*/  IMAD R13, R0, R23, RZ ;  /* 0x00000017000d7224 */ /* 0x000fce00078e02ff */
.L_x_42:
[----:B------:R-:W-:Y:S05]  /*2400*/  BSYNC B1 ;  /* 0x0000000000017941 */ /* 0x000fea0003800000 */
.L_x_41:
[----:B-1----:R-:W-:Y:S01]  /*2410*/  @!P5 IMAD R11, R28, R22, R13 ;  /* 0x000000161c0bd224 */ /* 0x002fe200078e020d */
[----:B------:R-:W-:Y:S04]  /*2420*/  BSSY B1, `(.L_x_43) ;  /* 0x0000006000017945 */ /* 0x000fe80003800000 */
[----:B------:R1:W-:Y:S01]  /*2430*/  @!P5 STG.E.U8 desc[UR38][R6.64+0x8], R11 ;  /* 0x0000080b0600d986 */ /* 0x0003e2000c101126 */
[----:B------:R-:W-:Y:S05]  /*2440*/  @P4 BRA `(.L_x_44) ;  /* 0x00000000000c4947 */ /* 0x000fea0003800000 */
[----:B------:R-:W4:Y:S02]  /*2450*/  LDG.E.U8 R63, desc[UR38][R2.64+0x9] ;  /* 0x00000926023f7981 */ /* 0x000f24000c1e1100 */
[----:B----4-:R-:W-:-:S05]  /*2460*/  PRMT R0, R63, 0x8880, RZ ;  /* 0x000088803f007816 */ /* 0x010fca00000000ff */
[----:B------:R-:W-:-:S07]  /*2470*/  IMAD R13, R0, R23, RZ ;  /* 0x00000017000d7224 */ /* 0x000fce00078e02ff */
.L_x_44:
[----:B------:R-:W-:Y:S05]  /*2480*/  BSYNC B1 ;  /* 0x0000000000017941 */ /* 0x000fea0003800000 */
.L_x_43:
[----:B------:R-:W-:Y:S01]  /*2490*/  @!P4 IMAD R29, R29, R22, R13 ;  /* 0x000000161d1dc224 */ /* 0x000fe200078e020d */
[----:B------:R-:W-:Y:S04]  /*24a0*/  BSSY B1, `(.L_x_45) ;  /* 0x0000006000017945 */ /* 0x000fe80003800000 */
[----:B------:R4:W-:Y:S01]  /*24b0*/  @!P4 STG.E.U8 desc[UR38][R6.64+0x9], R29 ;  /* 0x0000091d0600c986 */ /* 0x0009e2000c101126 */
[----:B------:R-:W-:Y:S05]  /*24c0*/  @P3 BRA `(.L_x_46) ;  /* 0x00000000000c3947 */ /* 0x000fea0003800000 */
[----:B------:R-:W5:Y:S02]  /*24d0*/  LDG.E.U8 R63, desc[UR38][R8.64+0x8] ;  /* 0x00000826083f7981 */ /* 0x000f64000c1e1100 */
[----:B-----5:R-:W-:-:S05]  /*24e0*/  PRMT R0, R63, 0x8880, RZ ;  /* 0x000088803f007816 */ /* 0x020fca00000000ff */
[----:B------:R-:W-:-:S07]  /*24f0*/  IMAD R13, R0, R23, RZ ;  /* 0x00000017000d7224 */ /* 0x000fce00078e02ff */
.L_x_46:
[----:B------:R-:W-:Y:S05]  /*2500*/  BSYNC B1 ;  /* 0x0000000000017941 */ /* 0x000fea0003800000 */
.L_x_45:
[C---:B------:R-:W-:Y:S01]  /*2510*/  ISETP.LT.OR P0, PT, R65.reuse, 0x9, !P0 ;  /* 0x000000094100780c */ /* 0x040fe20004701670 */
[----:B-1----:R-:W-:Y:S01]  /*2520*/  @!P3 IMAD R11, R30, R22, R13 ;  /* 0x000000161e0bb224 */ /* 0x002fe200078e020d */
[C---:B------:R-:W-:Y:S01]  /*2530*/  ISETP.GE.AND P4, PT, R68.reuse, 0x11, PT ;  /* 0x000000114400780c */ /* 0x040fe20003f86270 */
[----:B------:R-:W-:Y:S01]  /*2540*/  BSSY B1, `(.L_x_47) ;  /* 0x000000d000017945 */ /* 0x000fe20003800000 */
[C---:B------:R-:W-:Y:S02]  /*2550*/  ISETP.GE.AND P2, PT, R68.reuse, 0x12, PT ;  /* 0x000000124400780c */ /* 0x040fe40003f46270 */
[----:B------:R-:W-:Y:S01]  /*2560*/  ISETP.GE.AND P1, PT, R68, 0x19, PT ;  /* 0x000000194400780c */ /* 0x000fe20003f26270 */
[----:B------:R1:W-:Y:S01]  /*2570*/  @!P3 STG.E.U8 desc[UR38][R4.64+0x8], R11 ;  /* 0x0000080b0400b986 */ /* 0x0003e2000c101126 */
[C---:B------:R-:W-:Y:S02]  /*2580*/  ISETP.LT.OR P5, PT, R65.reuse, 0x1, !P4 ;  /* 0x000000014100780c */ /* 0x040fe400067a1670 */
[----:B------:R-:W-:-:S02]  /*2590*/  ISETP.LT.OR P3, PT, R65, 0x1, !P2 ;  /* 0x000000014100780c */ /* 0x000fc40005761670 */
[C---:B------:R-:W-:Y:S02]  /*25a0*/  ISETP.LT.OR P6, PT, R65.reuse, 0x9, !P2 ;  /* 0x000000094100780c */ /* 0x040fe400057c1670 */
[C---:B------:R-:W-:Y:S02]  /*25b0*/  ISETP.LT.OR P4, PT, R65.reuse, 0x9, !P4 ;  /* 0x000000094100780c */ /* 0x040fe40006781670 */
[----:B------:R-:W-:Y:S01]  /*25c0*/  ISETP.LT.OR P2, PT, R65, 0x1, !P1 ;  /* 0x000000014100780c */ /* 0x000fe20004f41670 */
[----:B------:R-:W-:-:S12]  /*25d0*/  @P0 BRA `(.L_x_48) ;  /* 0x00000000000c0947 */ /* 0x000fd80003800000 */
[----:B------:R-:W5:Y:S02]  /*25e0*/  LDG.E.U8 R63, desc[UR38][R8.64+0x9] ;  /* 0x00000926083f7981 */ /* 0x000f64000c1e1100 */
[----:B-----5:R-:W-:-:S05]  /*25f0*/  PRMT R0, R63, 0x8880, RZ ;  /* 0x000088803f007816 */ /* 0x020fca00000000ff */
[----:B------:R-:W-:-:S07]  /*2600*/  IMAD R13, R0, R23, RZ ;  /* 0x00000017000d7224 */ /* 0x000fce00078e02ff */
.L_x_48:
[----:B------:R-:W-:Y:S05]  /*2610*/  BSYNC B1 ;  /* 0x0000000000017941 */ /* 0x000fea0003800000 */
.L_x_47:
[----:B------:R-:W-:Y:S01]  /*2620*/  @!P0 IMAD R31, R31, R22, R13 ;  /* 0x000000161f1f8224 */ /* 0x000fe200078e020d */
[----:B------:R-:W-:Y:S04]  /*2630*/  BSSY B1, `(.L_x_49) ;  /* 0x0000006000017945 */ /* 0x000fe80003800000 */
[----:B------:R0:W-:Y:S01]  /*2640*/  @!P0 STG.E.U8 desc[UR38][R4.64+0x9], R31 ;  /* 0x0000091f04008986 */ /* 0x0001e2000c101126 */
[----:B------:R-:W-:Y:S05]  /*2650*/  @P5 BRA `(.L_x_50) ;  /* 0x00000000000c5947 */ /* 0x000fea0003800000 */
[----:B------:R-:W5:Y:S02]  /*2660*/  LDG.E.U8 R63, desc[UR38][R2.64+0x10] ;  /* 0x00001026023f7981 */ /* 0x000f64000c1e1100 */
[----:B-----5:R-:W-:-:S05]  /*2670*/  PRMT R0, R63, 0x8880, RZ ;  /* 0x000088803f007816 */ /* 0x020fca00000000ff */
[----:B------:R-:W-:-:S07]  /*2680*/  IMAD R13, R0, R23, RZ ;  /* 0x00000017000d7224 */ /* 0x000fce00078e02ff */
.L_x_50:
[----:B------:R-:W-:Y:S05]  /*2690*/  BSYNC B1 ;  /* 0x0000000000017941 */ /* 0x000fea0003800000 */
.L_x_49:
[----:B-1----:R-:W-:Y:S01]  /*26a0*/  @!P5 IMAD R11, R32, R22, R13 ;  /* 0x00000016200bd224 */ /* 0x002fe200078e020d */
[----:B------:R-:W-:Y:S04]  /*26b0*/  BSSY B1, `(.L_x_51) ;  /* 0x0000006000017945 */ /* 0x000fe80003800000 */
[----:B------:R1:W-:Y:S01]  /*26c0*/  @!P5 STG.E.U8 desc[UR38][R6.64+0x10], R11 ;  /* 0x0000100b0600d986 */ /* 0x0003e2000c101126 */
[----:B------:R-:W-:Y:S05]  /*26d0*/  @P3 BRA `(.L_x_52) ;  /* 0x00000000000c3947 */ /* 0x000fea0003800000 */
[----:B------:R-:W5:Y:S02]  /*26e0*/  LDG.E.U8 R63, desc[UR38][R2.64+0x11] ;  /* 0x00001126023f7981 */ /* 0x000f64000c1e1100 */
[----:B-----5:R-:W-:-:S05]  /*26f0*/  PRMT R0, R63, 0x8880, RZ ;  /* 0x000088803f007816 */ /* 0x020fca00000000ff */
[----:B------:R-:W-:-:S07]  /*2700*/  IMAD R13, R0, R23, RZ ;  /* 0x00000017000d7224 */ /* 0x000fce00078e02ff */
.L_x_52:
[----:B------:R-:W-:Y:S05]  /*2710*/  BSYNC B1 ;  /* 0x0000000000017941 */ /* 0x000fea0003800000 */
.L_x_51:
[----:B------:R-:W-:Y:S01]  /*2720*/  @!P3 IMAD R33, R33, R22, R13 ;  /* 0x000000162121b224 */ /* 0x000fe200078e020d */
[----:B------:R-:W-:Y:S04]  /*2730*/  BSSY B1, `(.L_x_53) ;  /* 0x0000006000017945 */ /* 0x000fe80003800000 */
[----:B------:R0:W-:Y:S01]  /*2740*/  @!P3 STG.E.U8 desc[UR38][R6.64+0x11], R33 ;  /* 0x000011210600b986 */ /* 0x0001e2000c101126 */
[----:B------:R-:W-:Y:S05]  /*2750*/  @P4 BRA `(.L_x_54) ;  /* 0x00000000000c4947 */ /* 0x000fea0003800000 */
[----:B------:R-:W5:Y:S02]  /*2760*/  LDG.E.U8 R63, desc[UR38][R8.64+0x10] ;  /* 0x00001026083f7981 */ /* 0x000f64000c1e1100 */
[----:B-----5:R-:W-:-:S05]  /*2770*/  PRMT R0, R63, 0x8880, RZ ;  /* 0x000088803f007816 */ /* 0x020fca00000000ff */
[----:B------:R-:W-:-:S07]  /*2780*/  IMAD R13, R0, R23, RZ ;  /* 0x00000017000d7224 */ /* 0x000fce00078e02ff */
.L_x_54:
[----:B------:R-:W-:Y:S05]  /*2790*/  BSYNC B1 ;  /* 0x0000000000017941 */ /* 0x000fea0003800000 */
.L_x_53:
[----:B-1----:R-:W-:Y:S01]  /*27a0*/  @!P4 IMAD R11, R34, R22, R13 ;  /* 0x00000016220bc224 */ /* 0x002fe200078e020d */
[----:B------:R-:W-:Y:S04]  /*27b0*/  BSSY B1, `(.L_x_55) ;  /* 0x0000006000017945 */ /* 0x000fe80003800000 */
[----:B------:R1:W-:Y:S01]  /*27c0*/  @!P4 STG.E.U8 desc[UR38][R4.64+0x10], R11 ;  /* 0x0000100b0400c986 */ /* 0x0003e2000c101126 */
[----:B------:R-:W-:Y:S05]  /*27d0*/  @P6 BRA `(.L_x_56) ;  /* 0x00000000000c6947 */ /* 0x000fea0003800000 */
[----:B------:R-:W5:Y:S02]  /*27e0*/  LDG.E.U8 R63, desc[UR38][R8.64+0x11] ;  /* 0x00001126083f7981 */ /* 0x000f64000c1e1100 */
[----:B-----5:R-:W-:-:S05]  /*27f0*/  PRMT R0, R63, 0x8880, RZ ;  /* 0x000088803f007816 */ /* 0x020fca00000000ff */
[----:B------:R-:W-:-:S07]  /*2800*/  IMAD R13, R0, R23, RZ ;  /* 0x00000017000d7224 */ /* 0x000fce00078e02ff */
.L_x_56:
[----:B------:R-:W-:Y:S05]  /*2810*/  BSYNC B1 ;  /* 0x0000000000017941 */ /* 0x000fea0003800000 */
.L_x_55:
[----:B------:R-:W-:Y:S01]  /*2820*/  @!P6 IMAD R35, R35, R22, R13 ;  /* 0x000000162323e224 */ /* 0x000fe200078e020d */
[----:B------:R-:W-:Y:S04]  /*2830*/  BSSY B1, `(.L_x_57) ;  /* 0x0000006000017945 */ /* 0x000fe80003800000 */
[----:B------:R0:W-:Y:S01]  /*2840*/  @!P6 STG.E.U8 desc[UR38][R4.64+0x11], R35 ;  /* 0x000011230400e986 */ /* 0x0001e2000c101126 */
[----:B------:R-:W-:Y:S05]  /*2850*/  @P2 BRA `(.L_x_58) ;  /* 0x00000000000c2947 */ /* 0x000fea0003800000 */
[----:B------:R-:W5:Y:S02]  /*2860*/  LDG.E.U8 R63, desc[UR38][R2.64+0x18] ;  /* 0x00001826023f7981 */ /* 0x000f64000c1e1100 */
[----:B-----5:R-:W-:-:S05]  /*2870*/  PRMT R0, R63, 0x8880, RZ ;  /* 0x000088803f007816 */ /* 0x020fca00000000ff */
[----:B------:R-:W-:-:S07]  /*2880*/  IMAD R13, R0, R23, RZ ;  /* 0x00000017000d7224 */ /* 0x000fce00078e02ff */
.L_x_58:
[----:B------:R-:W-:Y:S05]  /*2890*/  BSYNC B1 ;  /* 0x0000000000017941 */ /* 0x000fea0003800000 */
.L_x_57:
[----:B------:R-:W-:Y:S01]  /*28a0*/  ISETP.GE.AND P0, PT, R68, 0x1a, PT ;  /* 0x0000001a4400780c */ /* 0x000fe20003f06270 */
[----:B-1----:R-:W-:Y:S01]  /*28b0*/  @!P2 IMAD R11, R36, R22, R13 ;  /* 0x00000016240ba224 */ /* 0x002fe200078e020d */
[C---:B------:R-:W-:Y:S01]  /*28c0*/  ISETP.GE.AND P3, PT, R68.reuse, 0x21, PT ;  /* 0x000000214400780c */ /* 0x040fe20003f66270 */
[----:B------:R-:W-:Y:S01]  /*28d0*/  BSSY B1, `(.L_x_59) ;  /* 0x000000d000017945 */ /* 0x000fe20003800000 */
[C---:B------:R-:W-:Y:S02]  /*28e0*/  ISETP.LT.OR P6, PT, R65.reuse, 0x1, !P0 ;  /* 0x000000014100780c */ /* 0x040fe400047c1670 */
[----:B------:R1:W-:Y:S01]  /*28f0*/  @!P2 STG.E.U8 desc[UR38][R6.64+0x18], R11 ;  /* 0x0000180b0600a986 */ /* 0x0003e2000c101126 */
[----:B------:R-:W-:Y:S02]  /*2900*/  ISETP.GE.AND P2, PT, R68, 0x22, PT ;  /* 0x000000224400780c */ /* 0x000fe40003f46270 */
[C---:B------:R-:W-:Y:S02]  /*2910*/  ISETP.LT.OR P5, PT, R65.reuse, 0x1, !P3 ;  /* 0x000000014100780c */ /* 0x040fe40005fa1670 */
[----:B------:R-:W-:-:S02]  /*2920*/  ISETP.LT.OR P1, PT, R65, 0x9, !P1 ;  /* 0x000000094100780c */ /* 0x000fc40004f21670 */
[C---:B------:R-:W-:Y:S02]  /*2930*/  ISETP.LT.OR P0, PT, R65.reuse, 0x9, !P0 ;  /* 0x000000094100780c */ /* 0x040fe40004701670 */
[C---:B------:R-:W-:Y:S02]  /*2940*/  ISETP.LT.OR P4, PT, R65.reuse, 0x1, !P2 ;  /* 0x000000014100780c */ /* 0x040fe40005781670 */
[----:B------:R-:W-:Y:S01]  /*2950*/  ISETP.LT.OR P3, PT, R65, 0x9, !P3 ;  /* 0x000000094100780c */ /* 0x000fe20005f61670 */
[----:B-1----:R-:W-:-:S12]  /*2960*/  @P6 BRA `(.L_x_60) ;  /* 0x00000000000c6947 */ /* 0x002fd80003800000 */
[----:B------:R-:W5:Y:S02]  /*2970*/  LDG.E.U8 R63, desc[UR38][R2.64+0x19] ;  /* 0x00001926023f7981 */ /* 0x000f64000c1e1100 */
[----:B-----5:R-:W-:-:S05]  /*2980*/  PRMT R0, R63, 0x8880, RZ ;  /* 0x000088803f007816 */ /* 0x020fca00000000ff */
[----:B------:R-:W-:-:S07]  /*2990*/  IMAD R13, R0, R23, RZ ;  /* 0x00000017000d7224 */ /* 0x000fce00078e02ff */
.L_x_60:
[----:B------:R-:W-:Y:S05]  /*29a0*/  BSYNC B1 ;  /* 0x0000000000017941 */ /* 0x000fea0003800000 */
.L_x_59:
[----:B------:R-:W-:Y:S01]  /*29b0*/  @!P6 IMAD R37, R37, R22, R13 ;  /* 0x000000162525e224 */ /* 0x000fe200078e020d */
[----:B------:R-:W-:Y:S04]  /*29c0*/  BSSY B1, `(.L_x_61) ;  /* 0x0000006000017945 */ /* 0x000fe80003800000 */
[----:B------:R1:W-:Y:S01]  /*29d0*/  @!P6 STG.E.U8 desc[UR38][R6.64+0x19], R37 ;  /* 0x000019250600e986 */ /* 0x0003e2000c101126 */
[----:B------:R-:W-:Y:S05]  /*29e0*/  @P1 BRA `(.L_x_62) ;  /* 0x00000000000c1947 */ /* 0x000fea0003800000 */
[----:B------:R-:W5:Y:S02]  /*29f0*/  LDG.E.U8 R63, desc[UR38][R8.64+0x18] ;  /* 0x00001826083f7981 */ /* 0x000f64000c1e1100 */
[----:B-----5:R-:W-:-:S05]  /*2a00*/  PRMT R0, R63, 0x8880, RZ ;  /* 0x000088803f007816 */ /* 0x020fca00000000ff */
[----:B------:R-:W-:-:S07]  /*2a10*/  IMAD R13, R0, R23, RZ ;  /* 0x00000017000d7224 */ /* 0x000fce00078e02ff */
.L_x_62:
[----:B------:R-:W-:Y:S05]  /*2a20*/  BSYNC B1 ;  /* 0x0000000000017941 */ /* 0x000fea0003800000 */
.L_x_61:
[----:B------:R-:W-:Y:S01]  /*2a30*/  @!P1 IMAD R11, R38, R22, R13 ;  /* 0x00000016260b9224 */ /* 0x000fe200078e020d */
[----:B------:R-:W-:Y:S04]  /*2a40*/  BSSY B1, `(.L_x_63) ;  /* 0x0000006000017945 */ /* 0x000fe80003800000 */
[----:B------:R0:W-:Y:S01]  /*2a50*/  @!P1 STG.E.U8 desc[UR38][R4.64+0x18], R11 ;  /* 0x0000180b04009986 */ /* 0x0001e2000c101126 */
[----:B------:R-:W-:Y:S05]  /*2a60*/  @P0 BRA `(.L_x_64) ;  /* 0x00000000000c0947 */ /* 0x000fea0003800000 */
[----:B------:R-:W5:Y:S02]  /*2a70*/  LDG.E.U8 R63, desc[UR38][R8.64+0x19] ;  /* 0x00001926083f7981 */ /* 0x000f64000c1e1100 */
[----:B-----5:R-:W-:-:S05]  /*2a80*/  PRMT R0, R63, 0x8880, RZ ;  /* 0x000088803f007816 */ /* 0x020fca00000000ff */
[----:B------:R-:W-:-:S07]  /*2a90*/  IMAD R13, R0, R23, RZ ;  /* 0x00000017000d7224 */ /* 0x000fce00078e02ff */
.L_x_64:
[----:B------:R-:W-:Y:S05]  /*2aa0*/  BSYNC B1 ;  /* 0x0000000000017941 */ /* 0x000fea0003800000 */
.L_x_63:
[----:B------:R-:W-:Y:S01]  /*2ab0*/  @!P0 IMAD R39, R39, R22, R13 ;  /* 0x0000001627278224 */ /* 0x000fe200078e020d */
[----:B------:R-:W-:Y:S04]  /*2ac0*/  BSSY B1, `(.L_x_65) ;  /* 0x0000006000017945 */ /* 0x000fe80003800000 */
[----:B------:R0:W-:Y:S01]  /*2ad0*/  @!P0 STG.E.U8 desc[UR38][R4.64+0x19], R39 ;  /* 0x0000192704008986 */ /* 0x0001e2000c101126 */
[----:B------:R-:W-:Y:S05]  /*2ae0*/  @P5 BRA `(.L_x_66) ;  /* 0x00000000000c5947 */ /* 0x000fea0003800000 */
[----:B------:R-:W5:Y:S02]  /*2af0*/  LDG.E.U8 R63, desc[UR38][R2.64+0x20] ;  /* 0x00002026023f7981 */ /* 0x000f64000c1e1100 */
[----:B-----5:R-:W-:-:S05]  /*2b00*/  PRMT R0, R63, 0x8880, RZ ;  /* 0x000088803f007816 */ /* 0x020fca00000000ff */
[----:B------:R-:W-:-:S07]  /*2b10*/  IMAD R13, R0, R23, RZ ;  /* 0x00000017000d7224 */ /* 0x000fce00078e02ff */
.L_x_66:
[----:B------:R-:W-:Y:S05]  /*2b20*/  BSYNC B1 ;  /* 0x0000000000017941 */ /* 0x000fea0003800000 */
.L_x_65:
[----:B0-----:R-:W-:Y:S01]  /*2b30*/  @!P5 IMAD R11, R40, R22, R13 ;  /* 0x00000016280bd224 */ /* 0x001fe200078e020d */
[----:B------:R-:W-:Y:S04]  /*2b40*/  BSSY B1, `(.L_x_67) ;  /* 0x0000006000017945 */ /* 0x000fe80003800000 */
[----:B------:R0:W-:Y:S01]  /*2b50*/  @!P5 STG.E.U8 desc[UR38][R6.64+0x20], R11 ;  /* 0x0000200b0600d986 */ /* 0x0001e2000c101126 */
[----:B------:R-:W-:Y:S05]  /*2b60*/  @P4 BRA `(.L_x_68) ;  /* 0x00000000000c4947 */ /* 0x000fea0003800000 */
[----:B------:R-:W5:Y:S02]  /*2b70*/  LDG.E.U8 R63, desc[UR38][R2.64+0x21] ;  /* 0x00002126023f7981 */ /* 0x000f64000c1e1100 */
[----:B-----5:R-:W-:-:S05]  /*2b80*/  PRMT R0, R63, 0x8880, RZ ;  /* 0x000088803f007816 */ /* 0x020fca00000000ff */
[----:B------:R-:W-:-:S07]  /*2b90*/  IMAD R13, R0, R23, RZ ;  /* 0x00000017000d7224 */ /* 0x000fce00078e02ff */
.L_x_68:
[----:B------:R-:W-:Y:S05]  /*2ba0*/  BSYNC B1 ;  /* 0x0000000000017941 */ /* 0x000fea0003800000 */
.L_x_67:
[----:B------:R-:W-:Y:S01]  /*2bb0*/  @!P4 IMAD R41, R41, R22, R13 ;  /* 0x000000162929c224 */ /* 0x000fe200078e020d */
[----:B------:R-:W-:Y:S04]  /*2bc0*/  BSSY B1, `(.L_x_69) ;  /* 0x0000006000017945 */ /* 0x000fe80003800000 */
[----:B------:R0:W-:Y:S01]  /*2bd0*/  @!P4 STG.E.U8 desc[UR38][R6.64+0x21], R41 ;  /* 0x000021290600c986 */ /* 0x0001e2000c101126 */
[----:B------:R-:W-:Y:S05]  /*2be0*/  @P3 BRA `(.L_x_70) ;  /* 0x00000000000c3947 */ /* 0x000fea0003800000 */
[----:B------:R-:W5:Y:S02]  /*2bf0*/  LDG.E.U8 R63, desc[UR38][R8.64+0x20] ;  /* 0x00002026083f7981 */ /* 0x000f64000c1e1100 */
[----:B-----5:R-:W-:-:S05]  /*2c00*/  PRMT R0, R63, 0x8880, RZ ;  /* 0x000088803f007816 */ /* 0x020fca00000000ff */
[----:B------:R-:W-:-:S07]  /*2c10*/  IMAD R13, R0, R23, RZ ;  /* 0x00000017000d7224 */ /* 0x000fce00078e02ff */
.L_x_70:
[----:B------:R-:W-:Y:S05]  /*2c20*/  BSYNC B1 ;  /* 0x0000000000017941 */ /* 0x000fea0003800000 */
.L_x_69:
[C---:B------:R-:W-:Y:S01]  /*2c30*/  ISETP.LT.OR P2, PT, R65.reuse, 0x9, !P2 ;  /* 0x000000094100780c */ /* 0x040fe20005741670 */
[----:B0-----:R-:W-:Y:S01]  /*2c40*/  @!P3 IMAD R11, R42, R22, R13 ;  /* 0x000000162a0bb224 */ /* 0x001fe200078e020d */
        /* <DEDUP_REMOVED lines=14> */
.L_x_72:
[----:B------:R-:W-:Y:S05]  /*2d30*/  BSYNC B1 ;  /* 0x0000000000017941 */ /* 0x000fea0003800000 */
.L_x_71:
[----:B------:R-:W-:Y:S01]  /*2d40*/  @!P2 IMAD R43, R43, R22, R13 ;  /* 0x000000162b2ba224 */ /* 0x000fe200078e020d */
[----:B------:R-:W-:Y:S04]  /*2d50*/  BSSY B1, `(.L_x_73) ;  /* 0x0000006000017945 */ /* 0x000fe80003800000 */
[----:B------:R0:W-:Y:S01]  /*2d60*/  @!P2 STG.E.U8 desc[UR38][R4.64+0x21], R43 ;  /* 0x0000212b0400a986 */ /* 0x0001e2000c101126 */
[----:B------:R-:W-:Y:S05]  /*2d70*/  @P5 BRA `(.L_x_74) ;  /* 0x00000000000c5947 */ /* 0x000fea0003800000 */
[----:B------:R-:W5:Y:S02]  /*2d80*/  LDG.E.U8 R63, desc[UR38][R2.64+0x28] ;  /* 0x00002826023f7981 */ /* 0x000f64000c1e1100 */
[----:B-----5:R-:W-:-:S05]  /*2d90*/  PRMT R0, R63, 0x8880, RZ ;  /* 0x000088803f007816 */ /* 0x020fca00000000ff */
[----:B------:R-:W-:-:S07]  /*2da0*/  IMAD R13, R0, R23, RZ ;  /* 0x00000017000d7224 */ /* 0x000fce00078e02ff */
.L_x_74:
[----:B------:R-:W-:Y:S05]  /*2db0*/  BSYNC B1 ;  /* 0x0000000000017941 */ /* 0x000fea0003800000 */
.L_x_73:
[----:B0-----:R-:W-:Y:S01]  /*2dc0*/  @!P5 IMAD R11, R44, R22, R13 ;  /* 0x000000162c0bd224 */ /* 0x001fe200078e020d */
[----:B------:R-:W-:Y:S04]  /*2dd0*/  BSSY B1, `(.L_x_75) ;  /* 0x0000006000017945 */ /* 0x000fe80003800000 */
[----:B------:R0:W-:Y:S01]  /*2de0*/  @!P5 STG.E.U8 desc[UR38][R6.64+0x28], R11 ;  /* 0x0000280b0600d986 */ /* 0x0001e2000c101126 */
[----:B------:R-:W-:Y:S05]  /*2df0*/  @P3 BRA `(.L_x_76) ;  /* 0x00000000000c3947 */ /* 0x000fea0003800000 */
[----:B------:R-:W5:Y:S02]  /*2e00*/  LDG.E.U8 R63, desc[UR38][R2.64+0x29] ;  /* 0x00002926023f7981 */ /* 0x000f64000c1e1100 */
[----:B-----5:R-:W-:-:S05]  /*2e10*/  PRMT R0, R63, 0x8880, RZ ;  /* 0x000088803f007816 */ /* 0x020fca00000000ff */
[----:B------:R-:W-:-:S07]  /*2e20*/  IMAD R13, R0, R23, RZ ;  /* 0x00000017000d7224 */ /* 0x000fce00078e02ff */
.L_x_76:
[----:B------:R-:W-:Y:S05]  /*2e30*/  BSYNC B1 ;  /* 0x0000000000017941 */ /* 0x000fea0003800000 */
.L_x_75:
[----:B------:R-:W-:Y:S01]  /*2e40*/  @!P3 IMAD R45, R45, R22, R13 ;  /* 0x000000162d2db224 */ /* 0x000fe200078e020d */
[----:B------:R-:W-:Y:S04]  /*2e50*/  BSSY B1, `(.L_x_77) ;  /* 0x0000006000017945 */ /* 0x000fe80003800000 */
[----:B------:R0:W-:Y:S01]  /*2e60*/  @!P3 STG.E.U8 desc[UR38][R6.64+0x29], R45 ;  /* 0x0000292d0600b986 */ /* 0x0001e2000c101126 */
[----:B------:R-:W-:Y:S05]  /*2e70*/  @P4 BRA `(.L_x_78) ;  /* 0x00000000000c4947 */ /* 0x000fea0003800000 */
[----:B------:R-:W5:Y:S02]  /*2e80*/  LDG.E.U8 R63, desc[UR38][R8.64+0x28] ;  /* 0x00002826083f7981 */ /* 0x000f64000c1e1100 */
[----:B-----5:R-:W-:-:S05]  /*2e90*/  PRMT R0, R63, 0x8880, RZ ;  /* 0x000088803f007816 */ /* 0x020fca00000000ff */
[----:B------:R-:W-:-:S07]  /*2ea0*/  IMAD R13, R0, R23, RZ ;  /* 0x00000017000d7224 */ /* 0x000fce00078e02ff */
.L_x_78:
[----:B------:R-:W-:Y:S05]  /*2eb0*/  BSYNC B1 ;  /* 0x0000000000017941 */ /* 0x000fea0003800000 */
.L_x_77:
[----:B0-----:R-:W-:Y:S01]  /*2ec0*/  @!P4 IMAD R11, R46, R22, R13 ;  /* 0x000000162e0bc224 */ /* 0x001fe200078e020d */
[----:B------:R-:W-:Y:S04]  /*2ed0*/  BSSY B1, `(.L_x_79) ;  /* 0x0000006000017945 */ /* 0x000fe80003800000 */
[----:B------:R0:W-:Y:S01]  /*2ee0*/  @!P4 STG.E.U8 desc[UR38][R4.64+0x28], R11 ;  /* 0x0000280b0400c986 */ /* 0x0001e2000c101126 */
[----:B------:R-:W-:Y:S05]  /*2ef0*/  @P1 BRA `(.L_x_80) ;  /* 0x00000000000c1947 */ /* 0x000fea0003800000 */
[----:B------:R-:W5:Y:S02]  /*2f00*/  LDG.E.U8 R63, desc[UR38][R8.64+0x29] ;  /* 0x00002926083f7981 */ /* 0x000f64000c1e1100 */
[----:B-----5:R-:W-:-:S05]  /*2f10*/  PRMT R0, R63, 0x8880, RZ ;  /* 0x000088803f007816 */ /* 0x020fca00000000ff */
[----:B------:R-:W-:-:S07]  /*2f20*/  IMAD R13, R0, R23, RZ ;  /* 0x00000017000d7224 */ /* 0x000fce00078e02ff */
.L_x_80:
[----:B------:R-:W-:Y:S05]  /*2f30*/  BSYNC B1 ;  /* 0x0000000000017941 */ /* 0x000fea0003800000 */
.L_x_79:
[----:B------:R-:W-:Y:S01]  /*2f40*/  @!P1 IMAD R47, R47, R22, R13 ;  /* 0x000000162f2f9224 */ /* 0x000fe200078e020d */
[----:B------:R-:W-:Y:S04]  /*2f50*/  BSSY B1, `(.L_x_81) ;  /* 0x0000006000017945 */ /* 0x000fe80003800000 */
[----:B------:R0:W-:Y:S01]  /*2f60*/  @!P1 STG.E.U8 desc[UR38][R4.64+0x29], R47 ;  /* 0x0000292f04009986 */ /* 0x0001e2000c101126 */
[----:B------:R-:W-:Y:S05]  /*2f70*/  @P6 BRA `(.L_x_82) ;  /* 0x00000000000c6947 */ /* 0x000fea0003800000 */
[----:B------:R-:W5:Y:S02]  /*2f80*/  LDG.E.U8 R63, desc[UR38][R2.64+0x30] ;  /* 0x00003026023f7981 */ /* 0x000f64000c1e1100 */
[----:B-----5:R-:W-:-:S05]  /*2f90*/  PRMT R0, R63, 0x8880, RZ ;  /* 0x000088803f007816 */ /* 0x020fca00000000ff */
[----:B------:R-:W-:-:S07]  /*2fa0*/  IMAD R13, R0, R23, RZ ;  /* 0x00000017000d7224 */ /* 0x000fce00078e02ff */
.L_x_82:
[----:B------:R-:W-:Y:S05]  /*2fb0*/  BSYNC B1 ;  /* 0x0000000000017941 */ /* 0x000fea0003800000 */
.L_x_81:
[----:B------:R-:W-:Y:S01]  /*2fc0*/  ISETP.GE.AND P3, PT, R68, 0x32, PT ;  /* 0x000000324400780c */ /* 0x000fe20003f66270 */
[----:B0-----:R-:W-:Y:S01]  /*2fd0*/  @!P6 IMAD R11, R48, R22, R13 ;  /* 0x00000016300be224 */ /* 0x001fe200078e020d */
[C---:B------:R-:W-:Y:S01]  /*2fe0*/  ISETP.GE.AND P2, PT, R68.reuse, 0x39, PT ;  /* 0x000000394400780c */ /* 0x040fe20003f46270 */
[----:B------:R-:W-:Y:S01]  /*2ff0*/  BSSY B1, `(.L_x_83) ;  /* 0x000000d000017945 */ /* 0x000fe20003800000 */
[C---:B------:R-:W-:Y:S02]  /*3000*/  ISETP.LT.OR P4, PT, R65.reuse, 0x1, !P3 ;  /* 0x000000014100780c */ /* 0x040fe40005f81670 */
        /* <DEDUP_REMOVED lines=11> */
.L_x_84:
[----:B------:R-:W-:Y:S05]  /*30c0*/  BSYNC B1 ;  /* 0x0000000000017941 */ /* 0x000fea0003800000 */
.L_x_83:
[----:B------:R-:W-:Y:S01]  /*30d0*/  @!P4 IMAD R49, R49, R22, R13 ;  /* 0x000000163131c224 */ /* 0x000fe200078e020d */
[----:B------:R-:W-:Y:S04]  /*30e0*/  BSSY B1, `(.L_x_85) ;  /* 0x0000006000017945 */ /* 0x000fe80003800000 */
[----:B------:R0:W-:Y:S01]  /*30f0*/  @!P4 STG.E.U8 desc[UR38][R6.64+0x31], R49 ;  /* 0x000031310600c986 */ /* 0x0001e2000c101126 */
[----:B------:R-:W-:Y:S05]  /*3100*/  @P0 BRA `(.L_x_86) ;  /* 0x00000000000c0947 */ /* 0x000fea0003800000 */
[----:B------:R-:W5:Y:S02]  /*3110*/  LDG.E.U8 R63, desc[UR38][R8.64+0x30] ;  /* 0x00003026083f7981 */ /* 0x000f64000c1e1100 */
[----:B-----5:R-:W-:-:S05]  /*3120*/  PRMT R0, R63, 0x8880, RZ ;  /* 0x000088803f007816 */ /* 0x020fca00000000ff */
[----:B------:R-:W-:-:S07]  /*3130*/  IMAD R13, R0, R23, RZ ;  /* 0x00000017000d7224 */ /* 0x000fce00078e02ff */
.L_x_86:
[----:B------:R-:W-:Y:S05]  /*3140*/  BSYNC B1 ;  /* 0x0000000000017941 */ /* 0x000fea0003800000 */
.L_x_85:
[----:B0-----:R-:W-:Y:S01]  /*3150*/  @!P0 IMAD R11, R50, R22, R13 ;  /* 0x00000016320b8224 */ /* 0x001fe200078e020d */
[----:B------:R-:W-:Y:S04]  /*3160*/  BSSY B1, `(.L_x_87) ;  /* 0x0000006000017945 */ /* 0x000fe80003800000 */
[----:B------:R0:W-:Y:S01]  /*3170*/  @!P0 STG.E.U8 desc[UR38][R4.64+0x30], R11 ;  /* 0x0000300b04008986 */ /* 0x0001e2000c101126 */
[----:B------:R-:W-:Y:S05]  /*3180*/  @P3 BRA `(.L_x_88) ;  /* 0x00000000000c3947 */ /* 0x000fea0003800000 */
[----:B------:R-:W5:Y:S02]  /*3190*/  LDG.E.U8 R63, desc[UR38][R8.64+0x31] ;  /* 0x00003126083f7981 */ /* 0x000f64000c1e1100 */
[----:B-----5:R-:W-:-:S05]  /*31a0*/  PRMT R0, R63, 0x8880, RZ ;  /* 0x000088803f007816 */ /* 0x020fca00000000ff */
[----:B------:R-:W-:-:S07]  /*31b0*/  IMAD R13, R0, R23, RZ ;  /* 0x00000017000d7224 */ /* 0x000fce00078e02ff */
.L_x_88:
[----:B------:R-:W-:Y:S05]  /*31c0*/  BSYNC B1 ;  /* 0x0000000000017941 */ /* 0x000fea0003800000 */
.L_x_87:
[----:B------:R-:W-:Y:S01]  /*31d0*/  @!P3 IMAD R51, R51, R22, R13 ;  /* 0x000000163333b224 */ /* 0x000fe200078e020d */
[----:B------:R-:W-:Y:S04]  /*31e0*/  BSSY B1, `(.L_x_89) ;  /* 0x0000006000017945 */ /* 0x000fe80003800000 */
[----:B------:R0:W-:Y:S01]  /*31f0*/  @!P3 STG.E.U8 desc[UR38][R4.64+0x31], R51 ;  /* 0x000031330400b986 */ /* 0x0001e2000c101126 */
[----:B------:R-:W-:Y:S05]  /*3200*/  @P6 BRA `(.L_x_90) ;  /* 0x00000000000c6947 */ /* 0x000fea0003800000 */
[----:B------:R-:W5:Y:S02]  /*3210*/  LDG.E.U8 R63, desc[UR38][R2.64+0x38] ;  /* 0x00003826023f7981 */ /* 0x000f64000c1e1100 */
[----:B-----5:R-:W-:-:S05]  /*3220*/  PRMT R0, R63, 0x8880, RZ ;  /* 0x000088803f007816 */ /* 0x020fca00000000ff */
[----:B------:R-:W-:-:S07]  /*3230*/  IMAD R13, R0, R23, RZ ;  /* 0x00000017000d7224 */ /* 0x000fce00078e02ff */
.L_x_90:
[----:B------:R-:W-:Y:S05]  /*3240*/  BSYNC B1 ;  /* 0x0000000000017941 */ /* 0x000fea0003800000 */
.L_x_89:
[----:B0-----:R-:W-:Y:S01]  /*3250*/  @!P6 IMAD R11, R52, R22, R13 ;  /* 0x00000016340be224 */ /* 0x001fe200078e020d */
[----:B------:R-:W-:Y:S04]  /*3260*/  BSSY B1, `(.L_x_91) ;  /* 0x0000006000017945 */ /* 0x000fe80003800000 */
[----:B------:R0:W-:Y:S01]  /*3270*/  @!P6 STG.E.U8 desc[UR38][R6.64+0x38], R11 ;  /* 0x0000380b0600e986 */ /* 0x0001e2000c101126 */
[----:B------:R-:W-:Y:S05]  /*3280*/  @P5 BRA `(.L_x_92) ;  /* 0x00000000000c5947 */ /* 0x000fea0003800000 */
[----:B------:R-:W5:Y:S02]  /*3290*/  LDG.E.U8 R63, desc[UR38][R2.64+0x39] ;  /* 0x00003926023f7981 */ /* 0x000f64000c1e1100 */
[----:B-----5:R-:W-:-:S05]  /*32a0*/  PRMT R0, R63, 0x8880, RZ ;  /* 0x000088803f007816 */ /* 0x020fca00000000ff */
[----:B------:R-:W-:-:S07]  /*32b0*/  IMAD R13, R0, R23, RZ ;  /* 0x00000017000d7224 */ /* 0x000fce00078e02ff */
.L_x_92:
[----:B------:R-:W-:Y:S05]  /*32c0*/  BSYNC B1 ;  /* 0x0000000000017941 */ /* 0x000fea0003800000 */
.L_x_91:
[----:B------:R-:W-:Y:S01]  /*32d0*/  @!P5 IMAD R53, R53, R22, R13 ;  /* 0x000000163535d224 */ /* 0x000fe200078e020d */
[----:B------:R-:W-:Y:S04]  /*32e0*/  BSSY B1, `(.L_x_93) ;  /* 0x0000006000017945 */ /* 0x000fe80003800000 */
[----:B------:R0:W-:Y:S01]  /*32f0*/  @!P5 STG.E.U8 desc[UR38][R6.64+0x39], R53 ;  /* 0x000039350600d986 */ /* 0x0001e2000c101126 */
[----:B------:R-:W-:Y:S05]  /*3300*/  @P2 BRA `(.L_x_94) ;  /* 0x00000000000c2947 */ /* 0x000fea0003800000 */
[----:B------:R-:W5:Y:S02]  /*3310*/  LDG.E.U8 R63, desc[UR38][R8.64+0x38] ;  /* 0x00003826083f7981 */ /* 0x000f64000c1e1100 */
[----:B-----5:R-:W-:-:S05]  /*3320*/  PRMT R0, R63, 0x8880, RZ ;  /* 0x000088803f007816 */ /* 0x020fca00000000ff */
[----:B------:R-:W-:-:S07]  /*3330*/  IMAD R13, R0, R23, RZ ;  /* 0x00000017000d7224 */ /* 0x000fce00078e02ff */
.L_x_94:
[----:B------:R-:W-:Y:S05]  /*3340*/  BSYNC B1 ;  /* 0x0000000000017941 */ /* 0x000fea0003800000 */
.L_x_93:
[----:B------:R-:W-:Y:S01]  /*3350*/  @!P2 IMAD R3, R54, R22, R13 ;  /* 0x000000163603a224 */ /* 0x000fe200078e020d */
[----:B------:R-:W-:Y:S01]  /*3360*/  ISETP.LT.OR P1, PT, R65, 0x9, !P1 ;  /* 0x000000094100780c */ /* 0x000fe20004f21670 */
[----:B------:R-:W-:Y:S03]  /*3370*/  BSSY B1, `(.L_x_95) ;  /* 0x0000006000017945 */ /* 0x000fe60003800000 */
[----:B------:R0:W-:Y:S09]  /*3380*/  @!P2 STG.E.U8 desc[UR38][R4.64+0x38], R3 ;  /* 0x000038030400a986 */ /* 0x0001f2000c101126 */
[----:B------:R-:W-:Y:S05]  /*3390*/  @P1 BRA `(.L_x_96) ;  /* 0x00000000000c1947 */ /* 0x000fea0003800000 */
[----:B------:R-:W5:Y:S02]  /*33a0*/  LDG.E.U8 R63, desc[UR38][R8.64+0x39] ;  /* 0x00003926083f7981 */ /* 0x000f64000c1e1100 */
[----:B-----5:R-:W-:-:S05]  /*33b0*/  PRMT R0, R63, 0x8880, RZ ;  /* 0x000088803f007816 */ /* 0x020fca00000000ff */
[----:B------:R-:W-:-:S07]  /*33c0*/  IMAD R13, R0, R23, RZ ;  /* 0x00000017000d7224 */ /* 0x000fce00078e02ff */
.L_x_96:
[----:B------:R-:W-:Y:S05]  /*33d0*/  BSYNC B1 ;  /* 0x0000000000017941 */ /* 0x000fea0003800000 */
.L_x_95:
[----:B------:R-:W-:Y:S01]  /*33e0*/  IMAD R13, R55, R22, R13 ;  /* 0x00000016370d7224 */ /* 0x000fe200078e020d */
[----:B------:R-:W-:Y:S06]  /*33f0*/  @P1 BRA `(.L_x_97) ;  /* 0x0000000400c81947 */ /* 0x000fec0003800000 */
[----:B------:R0:W-:Y:S01]  /*3400*/  STG.E.U8 desc[UR38][R4.64+0x39], R13 ;  /* 0x0000390d04007986 */ /* 0x0001e2000c101126 */
[----:B------:R-:W-:Y:S05]  /*3410*/  BRA `(.L_x_97) ;  /* 0x0000000400c07947 */ /* 0x000fea0003800000 */
.L_x_32:
[C---:B------:R-:W-:Y:S02]  /*3420*/  ISETP.GE.AND P3, PT, R68.reuse, 0x1, PT ;  /* 0x000000014400780c */ /* 0x040fe40003f66270 */
[C---:B------:R-:W-:Y:S02]  /*3430*/  ISETP.GE.AND P4, PT, R68.reuse, 0x2, PT ;  /* 0x000000024400780c */ /* 0x040fe40003f86270 */
[C---:B------:R-:W-:Y:S02]  /*3440*/  ISETP.LT.OR P0, PT, R65.reuse, 0x1, !P3 ;  /* 0x000000014100780c */ /* 0x040fe40005f01670 */
[C---:B------:R-:W-:Y:S02]  /*3450*/  ISETP.LT.OR P5, PT, R65.reuse, 0x1, !P4 ;  /* 0x000000014100780c */ /* 0x040fe400067a1670 */
[----:B------:R-:W-:Y:S02]  /*3460*/  ISETP.LT.OR P3, PT, R65, 0x9, !P3 ;  /* 0x000000094100780c */ /* 0x000fe40005f61670 */
[----:B------:R-:W-:-:S02]  /*3470*/  ISETP.GE.AND P6, PT, R68, 0x9, PT ;  /* 0x000000094400780c */ /* 0x000fc40003fc6270 */
[C---:B------:R-:W-:Y:S02]  /*3480*/  ISETP.LT.OR P4, PT, R65.reuse, 0x9, !P4 ;  /* 0x000000094100780c */ /* 0x040fe40006781670 */
[----:B------:R-:W-:Y:S02]  /*3490*/  ISETP.GE.AND P1, PT, R68, 0xa, PT ;  /* 0x0000000a4400780c */ /* 0x000fe40003f26270 */
[C---:B------:R-:W-:Y:S01]  /*34a0*/  ISETP.LT.OR P2, PT, R65.reuse, 0x1, !P6 ;  /* 0x000000014100780c */ /* 0x040fe20007741670 */
[-C--:B------:R-:W-:Y:S01]  /*34b0*/  @!P0 IMAD R3, R24, R22.reuse, RZ ;  /* 0x0000001618038224 */ /* 0x080fe200078e02ff */
[----:B------:R-:W-:Y:S01]  /*34c0*/  ISETP.LT.OR P6, PT, R65, 0x9, !P6 ;  /* 0x000000094100780c */ /* 0x000fe200077c1670 */
[-C--:B------:R-:W-:Y:S02]  /*34d0*/  @!P5 IMAD R25, R25, R22.reuse, RZ ;  /* 0x000000161919d224 */ /* 0x080fe400078e02ff */
[----:B------:R-:W-:Y:S01]  /*34e0*/  @!P3 IMAD R9, R26, R22, RZ ;  /* 0x000000161a09b224 */ /* 0x000fe200078e02ff */
[----:B------:R0:W-:Y:S01]  /*34f0*/  @!P0 STG.E.U8 desc[UR38][R6.64], R3 ;  /* 0x0000000306008986 */ /* 0x0001e2000c101126 */
[----:B------:R-:W-:-:S02]  /*3500*/  ISETP.LT.OR P0, PT, R65, 0x1, !P1 ;  /* 0x000000014100780c */ /* 0x000fc40004f01670 */
[-C--:B------:R-:W-:Y:S01]  /*3510*/  @!P4 IMAD R27, R27, R22.reuse, RZ ;  /* 0x000000161b1bc224 */ /* 0x080fe200078e02ff */
[----:B------:R-:W-:Y:S01]  /*3520*/  @!P5 STG.E.U8 desc[UR38][R6.64+0x1], R25 ;  /* 0x000001190600d986 */ /* 0x000fe2000c101126 */
[----:B------:R-:W-:Y:S02]  /*3530*/  ISETP.LT.OR P1, PT, R65, 0x9, !P1 ;  /* 0x000000094100780c */ /* 0x000fe40004f21670 */
[----:B------:R-:W-:Y:S01]  /*3540*/  @!P2 IMAD R11, R28, R22, RZ ;  /* 0x000000161c0ba224 */ /* 0x000fe200078e02ff */
[----:B------:R1:W-:Y:S01]  /*3550*/  @!P3 STG.E.U8 desc[UR38][R4.64], R9 ;  /* 0x000000090400b986 */ /* 0x0003e2000c101126 */
[----:B------:R-:W-:-:S03]  /*3560*/  ISETP.GE.AND P3, PT, R68, 0x12, PT ;  /* 0x000000124400780c */ /* 0x000fc60003f66270 */
[----:B------:R-:W-:Y:S01]  /*3570*/  @!P4 STG.E.U8 desc[UR38][R4.64+0x1], R27 ;  /* 0x0000011b0400c986 */ /* 0x000fe2000c101126 */
[----:B------:R-:W-:Y:S01]  /*3580*/  ISETP.GE.AND P4, PT, R68, 0x11, PT ;  /* 0x000000114400780c */ /* 0x000fe20003f86270 */
[-C--:B------:R-:W-:Y:S01]  /*3590*/  @!P0 IMAD R29, R29, R22.reuse, RZ ;  /* 0x000000161d1d8224 */ /* 0x080fe200078e02ff */
[C---:B------:R-:W-:Y:S01]  /*35a0*/  ISETP.LT.OR P5, PT, R65.reuse, 0x1, !P3 ;  /* 0x000000014100780c */ /* 0x040fe20005fa1670 */
[----:B------:R2:W-:Y:S01]  /*35b0*/  @!P2 STG.E.U8 desc[UR38][R6.64+0x8], R11 ;  /* 0x0000080b0600a986 */ /* 0x0005e2000c101126 */
[-C--:B0-----:R-:W-:Y:S01]  /*35c0*/  @!P6 IMAD R3, R30, R22.reuse, RZ ;  /* 0x000000161e03e224 */ /* 0x081fe200078e02ff */
[----:B------:R-:W-:Y:S01]  /*35d0*/  ISETP.LT.OR P2, PT, R65, 0x1, !P4 ;  /* 0x000000014100780c */ /* 0x000fe20006741670 */
[----:B------:R-:W-:Y:S01]  /*35e0*/  @!P1 IMAD R31, R31, R22, RZ ;  /* 0x000000161f1f9224 */ /* 0x000fe200078e02ff */
[----:B------:R-:W-:Y:S01]  /*35f0*/  @!P0 STG.E.U8 desc[UR38][R6.64+0x9], R29 ;  /* 0x0000091d06008986 */ /* 0x000fe2000c101126 */
[----:B------:R-:W-:Y:S02]  /*3600*/  ISETP.GE.AND P0, PT, R68, 0x19, PT ;  /* 0x000000194400780c */ /* 0x000fe40003f06270 */
[C---:B------:R-:W-:Y:S01]  /*3610*/  ISETP.LT.OR P3, PT, R65.reuse, 0x9, !P3 ;  /* 0x000000094100780c */ /* 0x040fe20005f61670 */
[----:B------:R0:W-:Y:S01]  /*3620*/  @!P6 STG.E.U8 desc[UR38][R4.64+0x8], R3 ;  /* 0x000008030400e986 */ /* 0x0001e2000c101126 */
[----:B------:R-:W-:-:S02]  /*3630*/  ISETP.LT.OR P4, PT, R65, 0x9, !P4 ;  /* 0x000000094100780c */ /* 0x000fc40006781670 */
[----:B------:R-:W-:Y:S01]  /*3640*/  ISETP.LT.OR P6, PT, R65, 0x1, !P0 ;  /* 0x000000014100780c */ /* 0x000fe200047c1670 */
[-C--:B------:R-:W-:Y:S01]  /*3650*/  @!P5 IMAD R33, R33, R22.reuse, RZ ;  /* 0x000000162121d224 */ /* 0x080fe200078e02ff */
[----:B------:R-:W-:Y:S01]  /*3660*/  @!P1 STG.E.U8 desc[UR38][R4.64+0x9], R31 ;  /* 0x0000091f04009986 */ /* 0x000fe2000c101126 */
[----:B------:R-:W-:Y:S01]  /*3670*/  ISETP.GE.AND P1, PT, R68, 0x1a, PT ;  /* 0x0000001a4400780c */ /* 0x000fe20003f26270 */
[-C--:B-1----:R-:W-:Y:S01]  /*3680*/  @!P2 IMAD R9, R32, R22.reuse, RZ ;  /* 0x000000162009a224 */ /* 0x082fe200078e02ff */
[C---:B------:R-:W-:Y:S01]  /*3690*/  ISETP.LT.OR P0, PT, R65.reuse, 0x9, !P0 ;  /* 0x000000094100780c */ /* 0x040fe20004701670 */
[----:B------:R-:W-:Y:S01]  /*36a0*/  @!P5 STG.E.U8 desc[UR38][R6.64+0x11], R33 ;  /* 0x000011210600d986 */ /* 0x000fe2000c101126 */
[----:B------:R-:W-:Y:S02]  /*36b0*/  ISETP.LT.OR P5, PT, R65, 0x1, !P1 ;  /* 0x000000014100780c */ /* 0x000fe40004fa1670 */
[-C--:B------:R-:W-:Y:S01]  /*36c0*/  @!P3 IMAD R35, R35, R22.reuse, RZ ;  /* 0x000000162323b224 */ /* 0x080fe200078e02ff */
[----:B------:R1:W-:Y:S01]  /*36d0*/  @!P2 STG.E.U8 desc[UR38][R6.64+0x10], R9 ;  /* 0x000010090600a986 */ /* 0x0003e2000c101126 */
[-C--:B--2---:R-:W-:Y:S01]  /*36e0*/  @!P4 IMAD R11, R34, R22.reuse, RZ ;  /* 0x00000016220bc224 */ /* 0x084fe200078e02ff */
[----:B------:R-:W-:Y:S01]  /*36f0*/  ISETP.GE.AND P2, PT, R68, 0x21, PT ;  /* 0x000000214400780c */ /* 0x000fe20003f46270 */
[----:B0-----:R-:W-:Y:S01]  /*3700*/  @!P6 IMAD R3, R36, R22, RZ ;  /* 0x000000162403e224 */ /* 0x001fe200078e02ff */
[----:B------:R-:W-:Y:S01]  /*3710*/  @!P3 STG.E.U8 desc[UR38][R4.64+0x11], R35 ;  /* 0x000011230400b986 */ /* 0x000fe2000c101126 */
[----:B------:R-:W-:-:S02]  /*3720*/  ISETP.LT.OR P1, PT, R65, 0x9, !P1 ;  /* 0x000000094100780c */ /* 0x000fc40004f21670 */
[----:B------:R-:W-:Y:S01]  /*3730*/  ISETP.GE.AND P3, PT, R68, 0x22, PT ;  /* 0x000000224400780c */ /* 0x000fe20003f66270 */
[----:B------:R0:W-:Y:S01]  /*3740*/  @!P4 STG.E.U8 desc[UR38][R4.64+0x10], R11 ;  /* 0x0000100b0400c986 */ /* 0x0001e2000c101126 */
[----:B------:R-:W-:Y:S01]  /*3750*/  ISETP.LT.OR P4, PT, R65, 0x1, !P2 ;  /* 0x000000014100780c */ /* 0x000fe20005781670 */
[-C--:B------:R-:W-:Y:S01]  /*3760*/  @!P5 IMAD R37, R37, R22.reuse, RZ ;  /* 0x000000162525d224 */ /* 0x080fe200078e02ff */
[C---:B------:R-:W-:Y:S01]  /*3770*/  ISETP.LT.OR P2, PT, R65.reuse, 0x9, !P2 ;  /* 0x000000094100780c */ /* 0x040fe20005741670 */
[----:B------:R2:W-:Y:S01]  /*3780*/  @!P6 STG.E.U8 desc[UR38][R6.64+0x18], R3 ;  /* 0x000018030600e986 */ /* 0x0005e2000c101126 */
[C---:B------:R-:W-:Y:S01]  /*3790*/  ISETP.LT.OR P6, PT, R65.reuse, 0x1, !P3 ;  /* 0x000000014100780c */ /* 0x040fe20005fc1670 */
[-C--:B-1----:R-:W-:Y:S01]  /*37a0*/  @!P0 IMAD R9, R38, R22.reuse, RZ ;  /* 0x0000001626098224 */ /* 0x082fe200078e02ff */
[----:B------:R-:W-:Y:S01]  /*37b0*/  ISETP.LT.OR P3, PT, R65, 0x9, !P3 ;  /* 0x000000094100780c */ /* 0x000fe20005f61670 */
[----:B------:R-:W-:Y:S02]  /*37c0*/  @!P5 STG.E.U8 desc[UR38][R6.64+0x19], R37 ;  /* 0x000019250600d986 */ /* 0x000fe4000c101126 */
[----:B------:R-:W-:-:S02]  /*37d0*/  @!P1 IMAD R39, R39, R22, RZ ;  /* 0x0000001627279224 */ /* 0x000fc400078e02ff */
[----:B------:R1:W-:Y:S01]  /*37e0*/  @!P0 STG.E.U8 desc[UR38][R4.64+0x18], R9 ;  /* 0x0000180904008986 */ /* 0x0003e2000c101126 */
[----:B------:R-:W-:Y:S01]  /*37f0*/  ISETP.GE.AND P0, PT, R68, 0x29, PT ;  /* 0x000000294400780c */ /* 0x000fe20003f06270 */
[-C--:B0-----:R-:W-:Y:S02]  /*3800*/  @!P4 IMAD R11, R40, R22.reuse, RZ ;  /* 0x00000016280bc224 */ /* 0x081fe400078e02ff */
[----:B------:R-:W-:Y:S01]  /*3810*/  @!P1 STG.E.U8 desc[UR38][R4.64+0x19], R39 ;  /* 0x0000192704009986 */ /* 0x000fe2000c101126 */
[----:B------:R-:W-:Y:S01]  /*3820*/  ISETP.GE.AND P1, PT, R68, 0x2a, PT ;  /* 0x0000002a4400780c */ /* 0x000fe20003f26270 */
[-C--:B------:R-:W-:Y:S02]  /*3830*/  @!P6 IMAD R41, R41, R22.reuse, RZ ;  /* 0x000000162929e224 */ /* 0x080fe400078e02ff */
[-C--:B--2---:R-:W-:Y:S01]  /*3840*/  @!P2 IMAD R3, R42, R22.reuse, RZ ;  /* 0x000000162a03a224 */ /* 0x084fe200078e02ff */
[----:B------:R-:W-:Y:S01]  /*3850*/  @!P4 STG.E.U8 desc[UR38][R6.64+0x20], R11 ;  /* 0x0000200b0600c986 */ /* 0x000fe2000c101126 */
[----:B------:R-:W-:Y:S01]  /*3860*/  ISETP.LT.OR P4, PT, R65, 0x1, !P0 ;  /* 0x000000014100780c */ /* 0x000fe20004781670 */
[----:B------:R-:W-:Y:S01]  /*3870*/  @!P3 IMAD R43, R43, R22, RZ ;  /* 0x000000162b2bb224 */ /* 0x000fe200078e02ff */
[----:B------:R-:W-:Y:S01]  /*3880*/  ISETP.LT.OR P5, PT, R65, 0x1, !P1 ;  /* 0x000000014100780c */ /* 0x000fe20004fa1670 */
[----:B------:R-:W-:Y:S01]  /*3890*/  @!P6 STG.E.U8 desc[UR38][R6.64+0x21], R41 ;  /* 0x000021290600e986 */ /* 0x000fe2000c101126 */
[----:B------:R-:W-:-:S02]  /*38a0*/  ISETP.GE.AND P6, PT, R68, 0x31, PT ;  /* 0x000000314400780c */ /* 0x000fc40003fc6270 */
[C---:B------:R-:W-:Y:S01]  /*38b0*/  ISETP.LT.OR P0, PT, R65.reuse, 0x9, !P0 ;  /* 0x000000094100780c */ /* 0x040fe20004701670 */
[----:B------:R0:W-:Y:S01]  /*38c0*/  @!P2 STG.E.U8 desc[UR38][R4.64+0x20], R3 ;  /* 0x000020030400a986 */ /* 0x0001e2000c101126 */
[C---:B------:R-:W-:Y:S02]  /*38d0*/  ISETP.LT.OR P1, PT, R65.reuse, 0x9, !P1 ;  /* 0x000000094100780c */ /* 0x040fe40004f21670 */
[C---:B------:R-:W-:Y:S01]  /*38e0*/  ISETP.LT.OR P2, PT, R65.reuse, 0x1, !P6 ;  /* 0x000000014100780c */ /* 0x040fe20007741670 */
[----:B------:R-:W-:Y:S01]  /*38f0*/  @!P3 STG.E.U8 desc[UR38][R4.64+0x21], R43 ;  /* 0x0000212b0400b986 */ /* 0x000fe2000c101126 */
[----:B------:R-:W-:Y:S01]  /*3900*/  ISETP.GE.AND P3, PT, R68, 0x32, PT ;  /* 0x000000324400780c */ /* 0x000fe20003f66270 */
[-C--:B-1----:R-:W-:Y:S01]  /*3910*/  @!P4 IMAD R9, R44, R22.reuse, RZ ;  /* 0x000000162c09c224 */ /* 0x082fe200078e02ff */
[----:B------:R-:W-:Y:S01]  /*3920*/  ISETP.LT.OR P6, PT, R65, 0x9, !P6 ;  /* 0x000000094100780c */ /* 0x000fe200077c1670 */
[----:B------:R-:W-:-:S03]  /*3930*/  @!P5 IMAD R45, R45, R22, RZ ;  /* 0x000000162d2dd224 */ /* 0x000fc600078e02ff */
[----:B------:R1:W-:Y:S01]  /*3940*/  @!P4 STG.E.U8 desc[UR38][R6.64+0x28], R9 ;  /* 0x000028090600c986 */ /* 0x0003e2000c101126 */
[-C--:B0-----:R-:W-:Y:S01]  /*3950*/  @!P0 IMAD R3, R46, R22.reuse, RZ ;  /* 0x000000162e038224 */ /* 0x081fe200078e02ff */
[----:B------:R-:W-:Y:S01]  /*3960*/  ISETP.GE.AND P4, PT, R68, 0x3a, PT ;  /* 0x0000003a4400780c */ /* 0x000fe20003f86270 */
[-C--:B------:R-:W-:Y:S01]  /*3970*/  @!P1 IMAD R47, R47, R22.reuse, RZ ;  /* 0x000000162f2f9224 */ /* 0x080fe200078e02ff */
[----:B------:R-:W-:Y:S01]  /*3980*/  @!P5 STG.E.U8 desc[UR38][R6.64+0x29], R45 ;  /* 0x0000292d0600d986 */ /* 0x000fe2000c101126 */
[-C--:B------:R-:W-:Y:S01]  /*3990*/  @!P2 IMAD R11, R48, R22.reuse, RZ ;  /* 0x00000016300ba224 */ /* 0x080fe200078e02ff */
[----:B------:R-:W-:Y:S02]  /*39a0*/  ISETP.GE.AND P5, PT, R68, 0x39, PT ;  /* 0x000000394400780c */ /* 0x000fe40003fa6270 */
[----:B------:R0:W-:Y:S01]  /*39b0*/  @!P0 STG.E.U8 desc[UR38][R4.64+0x28], R3 ;  /* 0x0000280304008986 */ /* 0x0001e2000c101126 */
[C---:B------:R-:W-:Y:S02]  /*39c0*/  ISETP.LT.OR P0, PT, R65.reuse, 0x1, !P3 ;  /* 0x000000014100780c */ /* 0x040fe40005f01670 */
[C---:B------:R-:W-:Y:S01]  /*39d0*/  ISETP.LT.OR P3, PT, R65.reuse, 0x9, !P3 ;  /* 0x000000094100780c */ /* 0x040fe20005f61670 */
[----:B------:R-:W-:Y:S01]  /*39e0*/  @!P1 STG.E.U8 desc[UR38][R4.64+0x29], R47 ;  /* 0x0000292f04009986 */ /* 0x000fe2000c101126 */
[C---:B------:R-:W-:Y:S01]  /*39f0*/  ISETP.LT.OR P1, PT, R65.reuse, 0x1, !P5 ;  /* 0x000000014100780c */ /* 0x040fe20006f21670 */
[----:B-1----:R-:W-:Y:S01]  /*3a00*/  @!P6 IMAD R9, R50, R22, RZ ;  /* 0x000000163209e224 */ /* 0x002fe200078e02ff */
[C---:B------:R-:W-:Y:S01]  /*3a10*/  ISETP.LT.OR P5, PT, R65.reuse, 0x9, !P5 ;  /* 0x000000094100780c */ /* 0x040fe20006fa1670 */
[----:B------:R1:W-:Y:S01]  /*3a20*/  @!P2 STG.E.U8 desc[UR38][R6.64+0x30], R11 ;  /* 0x0000300b0600a986 */ /* 0x0003e2000c101126 */
[----:B------:R-:W-:-:S02]  /*3a30*/  ISETP.LT.OR P2, PT, R65, 0x1, !P4 ;  /* 0x000000014100780c */ /* 0x000fc40006741670 */
[----:B------:R-:W-:-:S03]  /*3a40*/  ISETP.LT.OR P4, PT, R65, 0x9, !P4 ;  /* 0x000000094100780c */ /* 0x000fc60006781670 */
[-C--:B------:R-:W-:Y:S02]  /*3a50*/  @!P0 IMAD R49, R49, R22.reuse, RZ ;  /* 0x0000001631318224 */ /* 0x080fe400078e02ff */
[-C--:B------:R-:W-:Y:S02]  /*3a60*/  @!P3 IMAD R51, R51, R22.reuse, RZ ;  /* 0x000000163333b224 */ /* 0x080fe400078e02ff */
[-C--:B0-----:R-:W-:Y:S01]  /*3a70*/  @!P1 IMAD R3, R52, R22.reuse, RZ ;  /* 0x0000001634039224 */ /* 0x081fe200078e02ff */
[----:B------:R0:W-:Y:S01]  /*3a80*/  @!P0 STG.E.U8 desc[UR38][R6.64+0x31], R49 ;  /* 0x0000313106008986 */ /* 0x0001e2000c101126 */
[-C--:B-1----:R-:W-:Y:S02]  /*3a90*/  @!P5 IMAD R11, R54, R22.reuse, RZ ;  /* 0x00000016360bd224 */ /* 0x082fe400078e02ff */
[-C--:B------:R-:W-:Y:S01]  /*3aa0*/  @!P2 IMAD R53, R53, R22.reuse, RZ ;  /* 0x000000163535a224 */ /* 0x080fe200078e02ff */
[----:B------:R0:W-:Y:S01]  /*3ab0*/  @!P6 STG.E.U8 desc[UR38][R4.64+0x30], R9 ;  /* 0x000030090400e986 */ /* 0x0001e2000c101126 */
[----:B------:R-:W-:-:S03]  /*3ac0*/  @!P4 IMAD R55, R55, R22, RZ ;  /* 0x000000163737c224 */ /* 0x000fc600078e02ff */
[----:B------:R0:W-:Y:S04]  /*3ad0*/  @!P3 STG.E.U8 desc[UR38][R4.64+0x31], R51 ;  /* 0x000031330400b986 */ /* 0x0001e8000c101126 */
[----:B------:R0:W-:Y:S04]  /*3ae0*/  @!P1 STG.E.U8 desc[UR38][R6.64+0x38], R3 ;  /* 0x0000380306009986 */ /* 0x0001e8000c101126 */
[----:B------:R0:W-:Y:S04]  /*3af0*/  @!P2 STG.E.U8 desc[UR38][R6.64+0x39], R53 ;  /* 0x000039350600a986 */ /* 0x0001e8000c101126 */
[----:B------:R0:W-:Y:S04]  /*3b00*/  @!P5 STG.E.U8 desc[UR38][R4.64+0x38], R11 ;  /* 0x0000380b0400d986 */ /* 0x0001e8000c101126 */
[----:B------:R0:W-:Y:S02]  /*3b10*/  @!P4 STG.E.U8 desc[UR38][R4.64+0x39], R55 ;  /* 0x000039370400c986 */ /* 0x0001e4000c101126 */
.L_x_97:
[----:B------:R-:W-:Y:S05]  /*3b20*/  BSYNC B0 ;  /* 0x0000000000007941 */ /* 0x000fea0003800000 */
.L_x_31:
[----:B------:R-:W-:Y:S01]  /*3b30*/  IMAD.U32 R2, RZ, RZ, UR36 ;  /* 0x00000024ff027e24 */ /* 0x000fe2000f8e00ff */
[----:B------:R-:W-:Y:S01]  /*3b40*/  ULDC.64 UR4, c[0x0][0x650] ;  /* 0x0001940000047ab9 */ /* 0x000fe20000000a00 */
[----:B0-----:R-:W-:Y:S01]  /*3b50*/  IMAD.U32 R3, RZ, RZ, UR37 ;  /* 0x00000025ff037e24 */ /* 0x001fe2000f8e00ff */
[----:B------:R0:W-:Y:S01]  /*3b60*/  SYNCS.ARRIVE.TRANS64.A1T0 RZ, [R62+UR52], RZ ;  /* 0x000000ff3eff79a7 */ /* 0x0001e20008100034 */
[----:B--2---:R-:W-:Y:S01]  /*3b70*/  PRMT R0, RZ, 0x7610, R0 ;  /* 0x00007610ff007816 */ /* 0x004fe20000000000 */
[----:B------:R-:W-:Y:S01]  /*3b80*/  IMAD.MOV.U32 R19, RZ, RZ, -0x1 ;  /* 0xffffffffff137424 */ /* 0x000fe200078e00ff */
[----:B------:R-:W-:Y:S01]  /*3b90*/  LEA R16, P0, R2, R16, 0x1 ;  /* 0x0000001002107211 */ /* 0x000fe200078008ff */
[----:B------:R-:W-:Y:S02]  /*3ba0*/  IMAD.MOV.U32 R18, RZ, RZ, -0x1 ;  /* 0xffffffffff127424 */ /* 0x000fe400078e00ff */
[----:B------:R-:W-:Y:S01]  /*3bb0*/  IMAD.MOV.U32 R2, RZ, RZ, -0x1 ;  /* 0xffffffffff027424 */ /* 0x000fe200078e00ff */
[----:B------:R-:W-:-:S02]  /*3bc0*/  IADD3.X R17, R17, UR53, RZ, P0, !PT ;  /* 0x0000003511117c10 */ /* 0x000fc400087fe4ff */
[----:B------:R-:W-:-:S04]  /*3bd0*/  ISETP.GE.U32.AND P0, PT, R16, UR4, PT ;  /* 0x0000000410007c0c */ /* 0x000fc8000bf06070 */
[----:B------:R-:W-:-:S13]  /*3be0*/  ISETP.GE.U32.AND.EX P0, PT, R17, UR5, PT, P0 ;  /* 0x0000000511007c0c */ /* 0x000fda000bf06100 */
[----:B0-----:R-:W-:Y:S05]  /*3bf0*/  @P0 BRA `(.L_x_98) ;  /* 0x0000000400740947 */ /* 0x001fea0003800000 */
[----:B------:R-:W0:Y:S01]  /*3c00*/  S2UR UR7, SR_CTAID.X ;  /* 0x00000000000779c3 */ /* 0x000e220000002500 */
[----:B------:R-:W-:Y:S01]  /*3c10*/  ULDC.64 UR4, c[0x0][0x628] ;  /* 0x00018a0000047ab9 */ /* 0x000fe20000000a00 */
[----:B------:R-:W-:Y:S01]  /*3c20*/  ULDC UR6, c[0x0][0x150] ;  /* 0x0000540000067ab9 */ /* 0x000fe20000000800 */
[----:B------:R-:W-:Y:S01]  /*3c30*/  ISETP.NE.U32.AND P0, PT, RZ, UR4, PT ;  /* 0x00000004ff007c0c */ /* 0x000fe2000bf05070 */
[----:B------:R-:W-:Y:S01]  /*3c40*/  ULDC UR15, c[0x0][0x630] ;  /* 0x00018c00000f7ab9 */ /* 0x000fe20000000800 */
[C---:B------:R-:W-:Y:S02]  /*3c50*/  R2UR UR16, R16.reuse ;  /* 0x00000000101072ca */ /* 0x040fe400000e0000 */
[----:B------:R-:W-:Y:S01]  /*3c60*/  ISETP.NE.AND.EX P0, PT, RZ, UR5, PT, P0 ;  /* 0x00000005ff007c0c */ /* 0x000fe2000bf05300 */
[----:B------:R-:W2:Y:S01]  /*3c70*/  S2UR UR17, SR_CTAID.Y ;  /* 0x00000000001179c3 */ /* 0x000ea20000002600 */
[----:B------:R-:W-:Y:S02]  /*3c80*/  R2UR UR12, R16 ;  /* 0x00000000100c72ca */ /* 0x000fe400000e0000 */
[----:B------:R-:W-:-:S02]  /*3c90*/  R2UR UR13, R17 ;  /* 0x00000000110d72ca */ /* 0x000fc400000e0000 */
[----:B0-----:R-:W-:-:S05]  /*3ca0*/  I2FP.F32.U32 R0, UR7 ;  /* 0x0000000700007c45 */ /* 0x001fca0008201000 */
[----:B------:R-:W-:Y:S01]  /*3cb0*/  FMUL R0, R0, UR6 ;  /* 0x0000000600007c20 */ /* 0x000fe20008400000 */
[----:B------:R-:W-:Y:S01]  /*3cc0*/  ULDC UR6, c[0x0][0x154] ;  /* 0x0000550000067ab9 */ /* 0x000fe20000000800 */
[----:B--2---:R-:W-:-:S04]  /*3cd0*/  I2FP.F32.U32 R2, UR17 ;  /* 0x0000001100027c45 */ /* 0x004fc80008201000 */
[----:B------:R-:W0:Y:S01]  /*3ce0*/  F2I.U32.TRUNC.NTZ R0, R0 ;  /* 0x0000000000007305 */ /* 0x000e22000020f000 */
[----:B------:R-:W-:Y:S01]  /*3cf0*/  FMUL R2, R2, UR6 ;  /* 0x0000000602027c20 */ /* 0x000fe20008400000 */
[----:B------:R-:W-:Y:S06]  /*3d00*/  @!P0 BRA `(.L_x_99) ;  /* 0x0000000000308947 */ /* 0x000fec0003800000 */
        /* <DEDUP_REMOVED lines=12> */
.L_x_99:
[----:B------:R-:W-:Y:S01]  /*3dd0*/  USHF.R.U64 UR6, UR12, UR15, UR13 ;  /* 0x0000000f0c067299 */ /* 0x000fe2000800120d */
[----:B------:R-:W-:Y:S01]  /*3de0*/  R2UR UR5, R17 ;  /* 0x00000000110572ca */ /* 0x000fe200000e0000 */
[----:B------:R-:W-:Y:S01]  /*3df0*/  USHF.R.U32.HI UR4, URZ, UR15, UR13 ;  /* 0x0000000f3f047299 */ /* 0x000fe2000801160d */
[----:B------:R-:W2:Y:S01]  /*3e00*/  F2I.U32.TRUNC.NTZ R2, R2 ;  /* 0x0000000200027305 */ /* 0x000ea2000020f000 */
[----:B------:R-:W-:Y:S01]  /*3e10*/  UIADD3 UR9, UP0, URZ, -UR6, URZ ;  /* 0x800000063f097290 */ /* 0x000fe2000ff1e03f */
[----:B0-----:R-:W-:Y:S01]  /*3e20*/  R2UR UR12, R0 ;  /* 0x00000000000c72ca */ /* 0x001fe200000e0000 */
[----:B------:R-:W-:Y:S01]  /*3e30*/  ULDC.64 UR10, c[0x0][0x620] ;  /* 0x00018800000a7ab9 */ /* 0x000fe20000000a00 */
[----:B------:R-:W-:Y:S01]  /*3e40*/  ULDC UR15, c[0x0][0x608] ;  /* 0x00018200000f7ab9 */ /* 0x000fe20000000800 */
[----:B------:R-:W-:Y:S01]  /*3e50*/  UIADD3.X UR4, URZ, ~UR4, URZ, UP0, !UPT ;  /* 0x800000043f047290 */ /* 0x000fe200087fe43f */
[----:B------:R-:W-:Y:S01]  /*3e60*/  ULDC UR13, c[0x0][0x144] ;  /* 0x00005100000d7ab9 */ /* 0x000fe20000000800 */
[----:B------:R-:W-:-:S02]  /*3e70*/  ULDC UR24, c[0x0][0x148] ;  /* 0x0000520000187ab9 */ /* 0x000fc40000000800 */
[----:B------:R-:W-:Y:S01]  /*3e80*/  UIMAD UR8, UR4, UR10, URZ ;  /* 0x0000000a040872a4 */ /* 0x000fe2000f8e023f */
[----:B------:R-:W-:Y:S02]  /*3e90*/  ULDC UR22, c[0x0][0x648] ;  /* 0x0001920000167ab9 */ /* 0x000fe40000000800 */
[----:B------:R-:W-:Y:S01]  /*3ea0*/  UMOV UR4, UR16 ;  /* 0x0000001000047c82 */ /* 0x000fe20008000000 */
[----:B------:R-:W-:Y:S02]  /*3eb0*/  UIMAD UR8, UR9, UR11, UR8 ;  /* 0x0000000b090872a4 */ /* 0x000fe4000f8e0208 */
[----:B------:R-:W-:Y:S01]  /*3ec0*/  UIMAD.WIDE.U32 UR4, UR9, UR10, UR4 ;  /* 0x0000000a090472a5 */ /* 0x000fe2000f8e0004 */
[----:B--2---:R-:W-:Y:S01]  /*3ed0*/  R2UR UR14, R2 ;  /* 0x00000000020e72ca */ /* 0x004fe200000e0000 */
[----:B------:R-:W-:Y:S01]  /*3ee0*/  ULDC UR11, c[0x0][0x618] ;  /* 0x00018600000b7ab9 */ /* 0x000fe20000000800 */
[----:B------:R-:W-:Y:S02]  /*3ef0*/  UIADD3 UR12, -UR12, URZ, URZ ;  /* 0x0000003f0c0c7290 */ /* 0x000fe4000fffe13f */
[----:B------:R-:W-:-:S02]  /*3f00*/  UIADD3 UR10, UR5, UR8, URZ ;  /* 0x00000008050a7290 */ /* 0x000fc4000fffe03f */
[----:B------:R-:W-:Y:S02]  /*3f10*/  UIMAD UR21, UR13, UR12, UR7 ;  /* 0x0000000c0d1572a4 */ /* 0x000fe4000f8e0207 */
[----:B------:R-:W-:Y:S02]  /*3f20*/  USHF.R.U64 UR9, UR4, UR11, UR10 ;  /* 0x0000000b04097299 */ /* 0x000fe4000800120a */
[----:B------:R-:W-:Y:S01]  /*3f30*/  USHF.R.U32.HI UR10, URZ, UR11, UR10 ;  /* 0x0000000b3f0a7299 */ /* 0x000fe2000801160a */
[----:B------:R-:W-:Y:S02]  /*3f40*/  ULDC.64 UR4, c[0x0][0x640] ;  /* 0x0001900000047ab9 */ /* 0x000fe40000000a00 */
[----:B------:R-:W-:Y:S01]  /*3f50*/  ULDC UR11, c[0x0][0x658] ;  /* 0x00019600000b7ab9 */ /* 0x000fe20000000800 */
[----:B------:R-:W-:Y:S01]  /*3f60*/  ISETP.NE.U32.AND P0, PT, RZ, UR4, PT ;  /* 0x00000004ff007c0c */ /* 0x000fe2000bf05070 */
[----:B------:R-:W-:Y:S02]  /*3f70*/  USHF.R.U64 UR18, UR9, UR15, UR10 ;  /* 0x0000000f09127299 */ /* 0x000fe4000800120a */
[----:B------:R-:W-:Y:S01]  /*3f80*/  USHF.R.U32.HI UR10, URZ, UR15, UR10 ;  /* 0x0000000f3f0a7299 */ /* 0x000fe2000801160a */
[----:B------:R-:W-:Y:S01]  /*3f90*/  ISETP.NE.AND.EX P0, PT, RZ, UR5, PT, P0 ;  /* 0x00000005ff007c0c */ /* 0x000fe2000bf05300 */
[----:B------:R-:W-:Y:S01]  /*3fa0*/  ULDC UR8, c[0x0][0x600] ;  /* 0x0001800000087ab9 */ /* 0x000fe20000000800 */
[----:B------:R-:W-:-:S02]  /*3fb0*/  UIADD3 UR20, -UR14, URZ, URZ ;  /* 0x0000003f0e147290 */ /* 0x000fc4000fffe13f */
[----:B------:R-:W-:Y:S02]  /*3fc0*/  USHF.R.U64 UR19, UR18, UR11, UR10 ;  /* 0x0000000b12137299 */ /* 0x000fe4000800120a */
[----:B------:R-:W-:Y:S02]  /*3fd0*/  UIADD3 UR16, UR8, -0x1, URZ ;  /* 0xffffffff08107890 */ /* 0x000fe4000fffe03f */
[----:B------:R-:W-:Y:S01]  /*3fe0*/  USHF.R.U32.HI UR15, URZ, UR11, UR10 ;  /* 0x0000000b3f0f7299 */ /* 0x000fe2000801160a */
[----:B------:R-:W-:Y:S02]  /*3ff0*/  ULDC UR23, c[0x0][0x638] ;  /* 0x00018e0000177ab9 */ /* 0x000fe40000000800 */
[----:B------:R-:W-:Y:S02]  /*4000*/  UMOV UR14, UR19 ;  /* 0x00000013000e7c82 */ /* 0x000fe40008000000 */
        /* <DEDUP_REMOVED lines=11> */
.L_x_100:
        /* <DEDUP_REMOVED lines=17> */
.L_x_98:
[----:B------:R-:W-:Y:S02]  /*41d0*/  LOP3.LUT P0, RZ, R0, 0xff, RZ, 0xc0, !PT ;  /* 0x000000ff00ff7812 */ /* 0x000fe4000780c0ff */
[----:B------:R-:W-:-:S11]  /*41e0*/  LOP3.LUT R66, R66, 0x1, RZ, 0x3c, !PT ;  /* 0x0000000142427812 */ /* 0x000fd600078e3cff */
[----:B------:R-:W-:Y:S05]  /*41f0*/  @P0 BRA `(.L_x_101) ;  /* 0xffffffd000fc0947 */ /* 0x000fea000383ffff */
[----:B------:R-:W-:Y:S05]  /*4200*/  EXIT ;  /* 0x000000000000794d */ /* 0x000fea0003800000 */
.L_x_12:
[----:B------:R-:W-:-:S08]  /*4210*/  ISETP.NE.AND P0, PT, RZ, UR8, PT ;  /* 0x00000008ff007c0c */ /* 0x000fd0000bf05270 */
[----:B-----5:R-:W0:-:S00]  /*4220*/  USETMAXREG.DEALLOC.CTAPOOL 0x28 ;  /* 0x00000028000079c8 */ /* 0x020e0000080e0500 */
[----:B------:R-:W-:Y:S05]  /*4230*/  @P0 EXIT ;  /* 0x000000000000094d */ /* 0x000fea0003800000 */
[----:B0-----:R-:W-:Y:S01]  /*4240*/  LOP3.LUT P0, RZ, R0, 0xff, RZ, 0xc0, !PT ;  /* 0x000000ff00ff7812 */ /* 0x001fe2000780c0ff */
[----:B------:R-:W-:Y:S02]  /*4250*/  IMAD.MOV.U32 R8, RZ, RZ, 0x1 ;  /* 0x00000001ff087424 */ /* 0x000fe400078e00ff */
[----:B------:R-:W-:-:S10]  /*4260*/  IMAD.MOV.U32 R0, RZ, RZ, RZ ;  /* 0x000000ffff007224 */ /* 0x000fd400078e00ff */
[----:B------:R-:W-:Y:S05]  /*4270*/  @!P0 BRA `(.L_x_102) ;  /* 0x0000000c00108947 */ /* 0x000fea0003800000 */
[----:B------:R-:W-:Y:S01]  /*4280*/  LOP3.LUT P0, RZ, R4, 0x1f, RZ, 0xc0, !PT ;  /* 0x0000001f04ff7812 */ /* 0x000fe2000780c0ff */
[----:B------:R-:W-:Y:S01]  /*4290*/  ULDC UR5, c[0x0][0x658] ;  /* 0x0001960000057ab9 */ /* 0x000fe20000000800 */
[----:B------:R-:W-:Y:S01]  /*42a0*/  UMOV UR6, 0xffffffff ;  /* 0xffffffff00067882 */ /* 0x000fe20000000000 */
[----:B------:R-:W-:Y:S01]  /*42b0*/  BSSY B0, `(.L_x_102) ;  /* 0x00000c0000007945 */ /* 0x000fe20003800000 */
[----:B------:R-:W-:Y:S01]  /*42c0*/  USHF.L.U32 UR6, UR6, UR5, URZ ;  /* 0x0000000506067299 */ /* 0x000fe2000800063f */
[C---:B------:R-:W-:Y:S01]  /*42d0*/  ISETP.NE.AND P3, PT, R3.reuse, RZ, PT ;  /* 0x000000ff0300720c */ /* 0x040fe20003f65270 */
[----:B------:R-:W-:Y:S01]  /*42e0*/  IMAD.MOV.U32 R9, RZ, RZ, 0x1 ;  /* 0x00000001ff097424 */ /* 0x000fe200078e00ff */
[----:B------:R-:W-:Y:S01]  /*42f0*/  ISETP.NE.OR P0, PT, R3, RZ, !P0 ;  /* 0x000000ff0300720c */ /* 0x000fe20004705670 */
[----:B------:R-:W-:Y:S01]  /*4300*/  IMAD.MOV.U32 R8, RZ, RZ, 0x1 ;  /* 0x00000001ff087424 */ /* 0x000fe200078e00ff */
[----:B------:R-:W-:Y:S01]  /*4310*/  ULDC UR4, c[0x0][0x600] ;  /* 0x0001800000047ab9 */ /* 0x000fe20000000800 */
[----:B------:R-:W-:Y:S01]  /*4320*/  IMAD.MOV.U32 R0, RZ, RZ, RZ ;  /* 0x000000ffff007224 */ /* 0x000fe200078e00ff */
[----:B------:R-:W-:Y:S01]  /*4330*/  UMOV UR7, 0x1 ;  /* 0x0000000100077882 */ /* 0x000fe20000000000 */
[----:B------:R-:W-:-:S02]  /*4340*/  UIADD3 UR21, UR42, 0x1, URZ ;  /* 0x000000012a157890 */ /* 0x000fc4000fffe03f */
[----:B------:R-:W-:Y:S02]  /*4350*/  ULOP3.LUT UR20, UR40, 0x2, URZ, 0xfc, !UPT ;  /* 0x0000000228147892 */ /* 0x000fe4000f8efc3f */
[----:B------:R-:W-:Y:S02]  /*4360*/  UIADD3 UR4, UR4, -0x1, URZ ;  /* 0xffffffff04047890 */ /* 0x000fe4000fffe03f */
[----:B------:R-:W-:Y:S02]  /*4370*/  USHF.L.U32 UR5, UR7, UR5, URZ ;  /* 0x0000000507057299 */ /* 0x000fe4000800063f */
[----:B------:R-:W-:Y:S01]  /*4380*/  ULOP3.LUT UR6, URZ, UR6, URZ, 0x33, !UPT ;  /* 0x000000063f067292 */ /* 0x000fe2000f8e333f */
[----:B------:R-:W-:-:S11]  /*4390*/  ULDC.64 UR18, c[0x0][0x198] ;  /* 0x0000660000127ab9 */ /* 0x000fd60000000a00 */
.L_x_114:
[----:B------:R-:W-:-:S03]  /*43a0*/  UMOV UR7, 0xffffffff ;  /* 0xffffffff00077882 */ /* 0x000fc60000000000 */
[----:B-1----:R-:W-:Y:S05]  /*43b0*/  BRA.DIV UR7, `(.L_x_103) ;  /* 0x0000000e07907947 */ /* 0x002fea000b800000 */
[----:B------:R-:W-:-:S13]  /*43c0*/  ELECT P6, URZ, PT ;  /* 0x00000000003f782f */ /* 0x000fda00038c0000 */
.L_x_125:
[----:B------:R-:W0:Y:S01]  /*43d0*/  LDC R3, c[0x0][0x28c] ;  /* 0x0000a300ff037b82 */ /* 0x000e220000000800 */
[----:B------:R-:W-:Y:S01]  /*43e0*/  BSSY B1, `(.L_x_104) ;  /* 0x0000035000017945 */ /* 0x000fe20003800000 */
[----:B0-----:R-:W-:-:S13]  /*43f0*/  ISETP.LT.OR P6, PT, R3, 0x1, !P6 ;  /* 0x000000010300780c */ /* 0x001fda00077c1670 */
[----:B------:R-:W-:Y:S05]  /*4400*/  @P6 BRA `(.L_x_105) ;  /* 0x0000000000c86947 */ /* 0x000fea0003800000 */
[----:B------:R-:W-:Y:S02]  /*4410*/  IMAD.SHL.U32 R18, R18, 0x40, RZ ;  /* 0x0000004012127824 */ /* 0x000fe400078e00ff */
[----:B------:R-:W-:Y:S02]  /*4420*/  IMAD.SHL.U32 R19, R19, 0x40, RZ ;  /* 0x0000004013137824 */ /* 0x000fe400078e00ff */
[----:B------:R-:W-:Y:S02]  /*4430*/  IMAD.MOV.U32 R11, RZ, RZ, RZ ;  /* 0x000000ffff0b7224 */ /* 0x000fe400078e00ff */
[----:B------:R-:W-:Y:S02]  /*4440*/  IMAD.U32 R12, RZ, RZ, UR21 ;  /* 0x00000015ff0c7e24 */ /* 0x000fe4000f8e00ff */
[----:B------:R-:W-:Y:S02]  /*4450*/  IMAD.MOV.U32 R3, RZ, RZ, R8 ;  /* 0x000000ffff037224 */ /* 0x000fe400078e0008 */
[----:B------:R-:W-:-:S07]  /*4460*/  IMAD.MOV.U32 R4, RZ, RZ, R0 ;  /* 0x000000ffff047224 */ /* 0x000fce00078e0000 */
.L_x_109:
[----:B------:R-:W0:Y:S01]  /*4470*/  S2R R6, SR_CgaCtaId ;  /* 0x0000000000067919 */ /* 0x000e220000008800 */
[----:B-1----:R-:W-:-:S04]  /*4480*/  MOV R5, 0x400 ;  /* 0x0000040000057802 */ /* 0x002fc80000000f00 */
[----:B0-----:R-:W-:Y:S02]  /*4490*/  LEA R7, R6, R5, 0x18 ;  /* 0x0000000506077211 */ /* 0x001fe400078ec0ff */
[----:B------:R-:W-:Y:S01]  /*44a0*/  SHF.L.U32 R5, R3, 0x1f, RZ ;  /* 0x0000001f03057819 */ /* 0x000fe200000006ff */
[----:B------:R-:W0:Y:S02]  /*44b0*/  @!P3 LDC R6, c[0x0][0x500] ;  /* 0x00014000ff06bb82 */ /* 0x000e240000000800 */
[----:B------:R-:W-:-:S04]  /*44c0*/  IMAD R10, R4, 0x8, R7 ;  /* 0x00000008040a7824 */ /* 0x000fc800078e0207 */
[----:B------:R-:W1:Y:S02]  /*44d0*/  SYNCS.PHASECHK.TRANS64.TRYWAIT P1, [R10+URZ+0x10], R5 ;  /* 0x000010050a0075a7 */ /* 0x000e64000802017f */
[----:B-1----:R-:W-:Y:S05]  /*44e0*/  @!P1 BRA `(.L_x_106) ;  /* 0x0000000c00649947 */ /* 0x002fea0003800000 */
.L_x_126:
[----:B------:R-:W-:Y:S01]  /*44f0*/  UPRMT UR7, UR20, 0x9910, URZ ;  /* 0x0000991014077896 */ /* 0x000fe2000800003f */
[----:B0-----:R0:W-:Y:S03]  /*4500*/  @!P3 SYNCS.ARRIVE.TRANS64 RZ, [R10+URZ], R6 ;  /* 0x000000060affb9a7 */ /* 0x0011e6000800003f */
[----:B------:R-:W-:-:S06]  /*4510*/  UISETP.NE.AND UP0, UPT, UR7, 0x2, UPT ;  /* 0x000000020700788c */ /* 0x000fcc000bf05270 */
[----:B------:R-:W-:-:S13]  /*4520*/  PLOP3.LUT P1, PT, PT, PT, UP0, 0x80, 0x0 ;  /* 0x000000000000781c */ /* 0x000fda0003f2f008 */
[----:B0-----:R-:W-:Y:S05]  /*4530*/  @P1 BRA `(.L_x_107) ;  /* 0x0000000000041947 */ /* 0x001fea0003800000 */
[----:B------:R-:W-:Y:S01]  /*4540*/  BPT.TRAP 0x1 ;  /* 0x000000040000795c */ /* 0x000fe20000300000 */
.L_x_107:
[----:B------:R-:W-:Y:S05]  /*4550*/  @P0 BRA `(.L_x_108) ;  /* 0x0000000000040947 */ /* 0x000fea0003800000 */
[----:B------:R-:W-:Y:S01]  /*4560*/  BPT.TRAP 0x1 ;  /* 0x000000040000795c */ /* 0x000fe20000300000 */
.L_x_108:
[----:B------:R-:W-:Y:S01]  /*4570*/  IMAD R7, R4, 0x800, R7 ;  /* 0x0000080004077824 */ /* 0x000fe200078e0207 */
[----:B------:R-:W-:Y:S01]  /*4580*/  R2UR UR9, R10 ;  /* 0x000000000a0972ca */ /* 0x000fe200000e0000 */
[----:B------:R-:W-:Y:S01]  /*4590*/  VIADD R12, R12, 0xffffffff ;  /* 0xffffffff0c0c7836 */ /* 0x000fe20000000000 */
[----:B------:R-:W-:Y:S01]  /*45a0*/  UIADD3 UR14, UP0, UR18, 0xf0, URZ ;  /* 0x000000f0120e7890 */ /* 0x000fe2000ff1e03f */
[----:B------:R-:W-:Y:S01]  /*45b0*/  R2UR UR11, R19 ;  /* 0x00000000130b72ca */ /* 0x000fe200000e0000 */
[----:B------:R-:W-:Y:S01]  /*45c0*/  UIADD3 UR22, UP1, UR18, 0x1f0, URZ ;  /* 0x000001f012167890 */ /* 0x000fe2000ff3e03f */
[----:B------:R-:W-:Y:S01]  /*45d0*/  R2UR UR7, R7 ;  /* 0x00000000070772ca */ /* 0x000fe200000e0000 */
[----:B------:R-:W-:Y:S01]  /*45e0*/  UIADD3.X UR15, URZ, UR19, URZ, UP0, !UPT ;  /* 0x000000133f0f7290 */ /* 0x000fe200087fe43f */
[C---:B------:R-:W-:Y:S01]  /*45f0*/  R2UR UR10, R11.reuse ;  /* 0x000000000b0a72ca */ /* 0x040fe200000e0000 */
[----:B------:R-:W-:Y:S01]  /*4600*/  VIADD R4, R4, 0x1 ;  /* 0x0000000104047836 */ /* 0x000fe20000000000 */
[----:B------:R-:W-:Y:S01]  /*4610*/  R2UR UR12, R2 ;  /* 0x00000000020c72ca */ /* 0x000fe200000e0000 */
[----:B------:R-:W-:Y:S01]  /*4620*/  UIADD3.X UR23, URZ, UR19, URZ, UP1, !UPT ;  /* 0x000000133f177290 */ /* 0x000fe20008ffe43f */
[----:B------:R-:W-:Y:S01]  /*4630*/  R2UR UR13, R18 ;  /* 0x00000000120d72ca */ /* 0x000fe200000e0000 */
[----:B------:R-:W-:Y:S01]  /*4640*/  UMOV UR16, 0x0 ;  /* 0x0000000000107882 */ /* 0x000fe20000000000 */
[----:B------:R-:W-:Y:S01]  /*4650*/  ISETP.GT.AND P2, PT, R12, 0x1, PT ;  /* 0x000000010c00780c */ /* 0x000fe20003f44270 */
[----:B------:R-:W-:Y:S01]  /*4660*/  UMOV UR17, 0x10000000 ;  /* 0x1000000000117882 */ /* 0x000fe20000000000 */
[----:B------:R-:W-:Y:S01]  /*4670*/  ISETP.NE.AND P1, PT, R4, 0x2, PT ;  /* 0x000000020400780c */ /* 0x000fe20003f25270 */
[----:B------:R-:W-:-:S02]  /*4680*/  VIADD R11, R11, 0x20 ;  /* 0x000000200b0b7836 */ /* 0x000fc40000000000 */
[----:B------:R-:W-:Y:S01]  /*4690*/  UIADD3 UR8, UR7, 0x100, URZ ;  /* 0x0000010007087890 */ /* 0x000fe2000fffe03f */
[----:B------:R-:W-:Y:S01]  /*46a0*/  SEL R6, RZ, 0x1, P1 ;  /* 0x00000001ff067807 */ /* 0x000fe20000800000 */
[----:B------:R-:W-:Y:S01]  /*46b0*/  UIADD3 UR7, UR7, 0x1100, URZ ;  /* 0x0000110007077890 */ /* 0x000fe2000fffe03f */
[----:B------:R-:W-:Y:S02]  /*46c0*/  SEL R4, R4, RZ, P1 ;  /* 0x000000ff04047207 */ /* 0x000fe40000800000 */
[----:B------:R-:W-:-:S04]  /*46d0*/  LOP3.LUT R3, R3, R6, RZ, 0x3c, !PT ;  /* 0x0000000603037212 */ /* 0x000fc800078e3cff */
[----:B------:R0:W-:Y:S02]  /*46e0*/  UTMALDG.3D [UR8], [UR14], desc[UR16] ;  /* 0x000010080e0075b4 */ /* 0x0001e40008011000 */
[----:B0-----:R-:W-:Y:S01]  /*46f0*/  UMOV UR8, UR7 ;  /* 0x0000000700087c82 */ /* 0x001fe20008000000 */
[----:B------:R-:W-:Y:S02]  /*4700*/  UMOV UR11, UR13 ;  /* 0x0000000d000b7c82 */ /* 0x000fe40008000000 */
[----:B------:R0:W-:Y:S02]  /*4710*/  UTMALDG.3D [UR8], [UR22], desc[UR16] ;  /* 0x00001008160075b4 */ /* 0x0001e40008011000 */
[----:B0-----:R-:W-:Y:S05]  /*4720*/  @P2 BRA `(.L_x_109) ;  /* 0xfffffffc00502947 */ /* 0x001fea000383ffff */
.L_x_105:
[----:B------:R-:W-:Y:S05]  /*4730*/  BSYNC B1 ;  /* 0x0000000000017941 */ /* 0x000fea0003800000 */
.L_x_104:
[----:B------:R-:W-:Y:S01]  /*4740*/  LOP3.LUT P4, RZ, R9, 0xff, RZ, 0xc0, !PT ;  /* 0x000000ff09ff7812 */ /* 0x000fe2000788c0ff */
[----:B------:R-:W-:Y:S01]  /*4750*/  VIADD R0, R0, UR42 ;  /* 0x0000002a00007c36 */ /* 0x000fe20008000000 */
[----:B------:R-:W-:Y:S01]  /*4760*/  ULDC.64 UR8, c[0x0][0x650] ;  /* 0x0001940000087ab9 */ /* 0x000fe20000000a00 */
[----:B------:R-:W-:Y:S01]  /*4770*/  BSSY B1, `(.L_x_110) ;  /* 0x0000071000017945 */ /* 0x000fe20003800000 */
[----:B------:R-:W-:Y:S01]  /*4780*/  IMAD.MOV.U32 R19, RZ, RZ, -0x1 ;  /* 0xffffffffff137424 */ /* 0x000fe200078e00ff */
[----:B------:R-:W-:Y:S01]  /*4790*/  PRMT R9, RZ, 0x7610, R9 ;  /* 0x00007610ff097816 */ /* 0x000fe20000000009 */
[----:B------:R-:W-:Y:S01]  /*47a0*/  IMAD.MOV.U32 R18, RZ, RZ, -0x1 ;  /* 0xffffffffff127424 */ /* 0x000fe200078e00ff */
[C---:B------:R-:W-:Y:S02]  /*47b0*/  ISETP.GT.U32.AND P1, PT, R0.reuse, 0x1, PT ;  /* 0x000000010000780c */ /* 0x040fe40003f24070 */
[----:B------:R-:W-:Y:S02]  /*47c0*/  SHF.R.U32.HI R2, RZ, 0x1, R0 ;  /* 0x00000001ff027819 */ /* 0x000fe40000011600 */
[----:B------:R-:W-:-:S02]  /*47d0*/  LOP3.LUT R0, R0, 0x1, RZ, 0xc0, !PT ;  /* 0x0000000100007812 */ /* 0x000fc400078ec0ff */
[----:B------:R-:W0:Y:S01]  /*47e0*/  @P4 S2R R4, SR_CgaCtaId ;  /* 0x0000000000044919 */ /* 0x000e220000008800 */
[----:B------:R-:W-:Y:S02]  /*47f0*/  @P4 MOV R3, 0x400 ;  /* 0x0000040000034802 */ /* 0x000fe40000000f00 */
[----:B------:R-:W-:-:S04]  /*4800*/  LOP3.LUT R2, R2, 0x1, RZ, 0xc0, !PT ;  /* 0x0000000102027812 */ /* 0x000fc800078ec0ff */
[----:B------:R-:W-:Y:S02]  /*4810*/  ISETP.NE.U32.AND P2, PT, R2, 0x1, PT ;  /* 0x000000010200780c */ /* 0x000fe40003f45070 */
[----:B0-----:R-:W-:Y:S01]  /*4820*/  @P4 LEA R3, R4, R3, 0x18 ;  /* 0x0000000304034211 */ /* 0x001fe200078ec0ff */
[----:B------:R-:W-:-:S03]  /*4830*/  IMAD.U32 R4, RZ, RZ, UR42 ;  /* 0x0000002aff047e24 */ /* 0x000fc6000f8e00ff */
[----:B------:R0:W-:Y:S01]  /*4840*/  @P4 SYNCS.ARRIVE.TRANS64.A1T0 RZ, [R3+URZ+0x58], RZ ;  /* 0x000058ff03ff49a7 */ /* 0x0001e2000810003f */
[----:B------:R-:W-:Y:S02]  /*4850*/  IADD3 R16, P4, R16, UR36, RZ ;  /* 0x0000002410107c10 */ /* 0x000fe4000ff9e0ff */
[----:B------:R-:W-:Y:S02]  /*4860*/  ISETP.LT.U32.AND P1, PT, R4, 0x2, P1 ;  /* 0x000000020400780c */ /* 0x000fe40000f21070 */
[----:B------:R-:W-:Y:S02]  /*4870*/  IADD3.X R17, R17, UR41, RZ, P4, !PT ;  /* 0x0000002911117c10 */ /* 0x000fe4000a7fe4ff */
[----:B------:R-:W-:Y:S02]  /*4880*/  ISETP.GE.U32.AND P4, PT, R16, UR8, PT ;  /* 0x0000000810007c0c */ /* 0x000fe4000bf86070 */
[----:B0-----:R-:W-:Y:S02]  /*4890*/  SEL R3, RZ, 0x1, !P1 ;  /* 0x00000001ff037807 */ /* 0x001fe40004800000 */
[----:B------:R-:W-:-:S02]  /*48a0*/  ISETP.GE.U32.AND.EX P1, PT, R17, UR9, PT, P4 ;  /* 0x0000000911007c0c */ /* 0x000fc4000bf26140 */
[----:B------:R-:W-:-:S04]  /*48b0*/  ISETP.GT.U32.AND P2, PT, R4, 0x1, !P2 ;  /* 0x000000010400780c */ /* 0x000fc80005744070 */
[----:B------:R-:W-:-:S04]  /*48c0*/  SEL R2, RZ, 0x1, !P2 ;  /* 0x00000001ff027807 */ /* 0x000fc80005000000 */
[--C-:B------:R-:W-:Y:S01]  /*48d0*/  LOP3.LUT R8, R2, R8, R3.reuse, 0x96, !PT ;  /* 0x0000000802087212 */ /* 0x100fe200078e9603 */
[----:B------:R-:W-:Y:S01]  /*48e0*/  IMAD.MOV.U32 R2, RZ, RZ, -0x1 ;  /* 0xffffffffff027424 */ /* 0x000fe200078e00ff */
[----:B------:R-:W-:Y:S01]  /*48f0*/  PRMT R3, RZ, 0x7610, R3 ;  /* 0x00007610ff037816 */ /* 0x000fe20000000003 */
[----:B------:R-:W-:Y:S06]  /*4900*/  @P1 BRA `(.L_x_111) ;  /* 0x00000004005c1947 */ /* 0x000fec0003800000 */
[----:B------:R-:W0:Y:S01]  /*4910*/  S2UR UR7, SR_CTAID.X ;  /* 0x00000000000779c3 */ /* 0x000e220000002500 */
[----:B------:R-:W-:Y:S01]  /*4920*/  ULDC.64 UR8, c[0x0][0x628] ;  /* 0x00018a0000087ab9 */ /* 0x000fe20000000a00 */
[----:B------:R-:W-:Y:S01]  /*4930*/  ULDC UR10, c[0x0][0x150] ;  /* 0x00005400000a7ab9 */ /* 0x000fe20000000800 */
[----:B------:R-:W-:Y:S01]  /*4940*/  ISETP.NE.U32.AND P1, PT, RZ, UR8, PT ;  /* 0x00000008ff007c0c */ /* 0x000fe2000bf25070 */
[----:B------:R-:W-:Y:S01]  /*4950*/  ULDC UR11, c[0x0][0x630] ;  /* 0x00018c00000b7ab9 */ /* 0x000fe20000000800 */
[----:B------:R-:W-:Y:S01]  /*4960*/  ULDC UR13, c[0x0][0x154] ;  /* 0x00005500000d7ab9 */ /* 0x000fe20000000800 */
[----:B------:R-:W-:Y:S01]  /*4970*/  IMAD.MOV.U32 R2, RZ, RZ, R16 ;  /* 0x000000ffff027224 */ /* 0x000fe200078e0010 */
[----:B------:R-:W-:Y:S01]  /*4980*/  ISETP.NE.AND.EX P1, PT, RZ, UR9, PT, P1 ;  /* 0x00000009ff007c0c */ /* 0x000fe2000bf25310 */
[----:B------:R-:W2:Y:S01]  /*4990*/  S2UR UR12, SR_CTAID.Y ;  /* 0x00000000000c79c3 */ /* 0x000ea20000002600 */
[----:B0-----:R-:W-:-:S05]  /*49a0*/  I2FP.F32.U32 R3, UR7 ;  /* 0x0000000700037c45 */ /* 0x001fca0008201000 */
[----:B------:R-:W-:Y:S01]  /*49b0*/  FMUL R12, R3, UR10 ;  /* 0x0000000a030c7c20 */ /* 0x000fe20008400000 */
[----:B------:R-:W-:-:S05]  /*49c0*/  IMAD.MOV.U32 R3, RZ, RZ, R17 ;  /* 0x000000ffff037224 */ /* 0x000fca00078e0011 */
[----:B------:R-:W-:Y:S05]  /*49d0*/  @!P1 BRA `(.L_x_112) ;  /* 0x0000000000289947 */ /* 0x000fea0003800000 */
[----:B------:R-:W-:Y:S02]  /*49e0*/  ULDC UR10, c[0x0][0x634] ;  /* 0x00018d00000a7ab9 */ /* 0x000fe40000000800 */
[----:B------:R-:W-:-:S05]  /*49f0*/  IADD3 R7, P1, R16, UR10, RZ ;  /* 0x0000000a10077c10 */ /* 0x000fca000ff3e0ff */
[----:B------:R-:W-:-:S04]  /*4a00*/  IMAD.X R11, RZ, RZ, R17, P1 ;  /* 0x000000ffff0b7224 */ /* 0x000fc800008e0611 */
[----:B-1----:R-:W-:-:S04]  /*4a10*/  IMAD.WIDE.U32 R4, R11, UR8, RZ ;  /* 0x000000080b047c25 */ /* 0x002fc8000f8e00ff */
[----:B------:R-:W-:-:S04]  /*4a20*/  IMAD.WIDE.U32 R4, P1, R7, UR9, R4 ;  /* 0x0000000907047c25 */ /* 0x000fc8000f820004 */
[----:B------:R-:W-:-:S04]  /*4a30*/  IMAD.WIDE.U32 R6, R7, UR8, RZ ;  /* 0x0000000807067c25 */ /* 0x000fc8000f8e00ff */
[----:B------:R-:W-:Y:S01]  /*4a40*/  IMAD.X R3, RZ, RZ, RZ, P1 ;  /* 0x000000ffff037224 */ /* 0x000fe200008e06ff */
[----:B------:R-:W-:Y:S01]  /*4a50*/  IADD3 RZ, P1, R7, R4, RZ ;  /* 0x0000000407ff7210 */ /* 0x000fe20007f3e0ff */
[----:B------:R-:W-:-:S04]  /*4a60*/  IMAD.MOV.U32 R2, RZ, RZ, R5 ;  /* 0x000000ffff027224 */ /* 0x000fc800078e0005 */
[----:B------:R-:W-:-:S08]  /*4a70*/  IMAD.WIDE.U32.X R2, R11, UR9, R2, P1 ;  /* 0x000000090b027c25 */ /* 0x000fd000088e0402 */
.L_x_112:
[--C-:B-1----:R-:W-:Y:S01]  /*4a80*/  SHF.R.U64 R10, R2, UR11, R3.reuse ;  /* 0x0000000b020a7c19 */ /* 0x102fe20008001203 */
[----:B------:R-:W0:Y:S01]  /*4a90*/  F2I.U32.TRUNC.NTZ R12, R12 ;  /* 0x0000000c000c7305 */ /* 0x000e22000020f000 */
[----:B------:R-:W-:Y:S01]  /*4aa0*/  SHF.R.U32.HI R2, RZ, UR11, R3 ;  /* 0x0000000bff027c19 */ /* 0x000fe20008011603 */
[----:B------:R-:W-:Y:S01]  /*4ab0*/  ULDC.64 UR8, c[0x0][0x620] ;  /* 0x0001880000087ab9 */ /* 0x000fe20000000a00 */
[----:B------:R-:W-:Y:S01]  /*4ac0*/  IADD3 R5, P1, RZ, -R10, RZ ;  /* 0x8000000aff057210 */ /* 0x000fe20007f3e0ff */
[----:B------:R-:W-:Y:S01]  /*4ad0*/  ULDC.64 UR14, c[0x0][0x640] ;  /* 0x00019000000e7ab9 */ /* 0x000fe20000000a00 */
[----:B--2---:R-:W-:Y:S01]  /*4ae0*/  I2FP.F32.U32 R4, UR12 ;  /* 0x0000000c00047c45 */ /* 0x004fe20008201000 */
[----:B------:R-:W1:Y:S01]  /*4af0*/  LDC R14, c[0x0][0x610] ;  /* 0x00018400ff0e7b82 */ /* 0x000e620000000800 */
[----:B------:R-:W-:Y:S01]  /*4b00*/  ULDC UR11, c[0x0][0x658] ;  /* 0x00019600000b7ab9 */ /* 0x000fe20000000800 */
[----:B------:R-:W-:Y:S01]  /*4b10*/  IMAD.X R2, RZ, RZ, ~R2, P1 ;  /* 0x000000ffff027224 */ /* 0x000fe200008e0e02 */
[----:B------:R-:W-:Y:S01]  /*4b20*/  ISETP.NE.U32.AND P1, PT, RZ, UR14, PT ;  /* 0x0000000eff007c0c */ /* 0x000fe2000bf25070 */
[----:B------:R-:W-:Y:S01]  /*4b30*/  FMUL R6, R4, UR13 ;  /* 0x0000000d04067c20 */ /* 0x000fe20008400000 */
[----:B------:R-:W-:Y:S01]  /*4b40*/  ULDC UR13, c[0x0][0x648] ;  /* 0x00019200000d7ab9 */ /* 0x000fe20000000800 */
[----:B------:R-:W-:Y:S01]  /*4b50*/  IMAD R4, R2, UR8, RZ ;  /* 0x0000000802047c24 */ /* 0x000fe2000f8e02ff */
[----:B------:R-:W-:Y:S01]  /*4b60*/  ISETP.NE.AND.EX P1, PT, RZ, UR15, PT, P1 ;  /* 0x0000000fff007c0c */ /* 0x000fe2000bf25310 */
[C---:B------:R-:W-:Y:S01]  /*4b70*/  IMAD.WIDE.U32 R2, R5.reuse, UR8, R16 ;  /* 0x0000000805027c25 */ /* 0x040fe2000f8e0010 */
[----:B0-----:R-:W-:Y:S01]  /*4b80*/  R2UR UR8, R12 ;  /* 0x000000000c0872ca */ /* 0x001fe200000e0000 */
[----:B------:R-:W0:Y:S02]  /*4b90*/  F2I.U32.TRUNC.NTZ R6, R6 ;  /* 0x0000000600067305 */ /* 0x000e24000020f000 */
[----:B------:R-:W-:Y:S01]  /*4ba0*/  IMAD R5, R5, UR9, R4 ;  /* 0x0000000905057c24 */ /* 0x000fe2000f8e0204 */
[----:B------:R-:W-:-:S03]  /*4bb0*/  ULDC UR9, c[0x0][0x618] ;  /* 0x0001860000097ab9 */ /* 0x000fc60000000800 */
[----:B------:R-:W-:-:S05]  /*4bc0*/  IMAD.IADD R3, R3, 0x1, R5 ;  /* 0x0000000103037824 */ /* 0x000fca00078e0205 */
[--C-:B------:R-:W-:Y:S02]  /*4bd0*/  SHF.R.U64 R12, R2, UR9, R3.reuse ;  /* 0x00000009020c7c19 */ /* 0x100fe40008001203 */
[----:B------:R-:W-:Y:S01]  /*4be0*/  SHF.R.U32.HI R3, RZ, UR9, R3 ;  /* 0x00000009ff037c19 */ /* 0x000fe20008011603 */
[----:B------:R-:W-:Y:S01]  /*4bf0*/  ULDC UR9, c[0x0][0x608] ;  /* 0x0001820000097ab9 */ /* 0x000fe20000000800 */
[----:B0-----:R-:W-:Y:S02]  /*4c00*/  R2UR UR10, R6 ;  /* 0x00000000060a72ca */ /* 0x001fe400000e0000 */
[--C-:B------:R-:W-:Y:S02]  /*4c10*/  SHF.R.U64 R13, R12, UR9, R3.reuse ;  /* 0x000000090c0d7c19 */ /* 0x100fe40008001203 */
[----:B------:R-:W-:Y:S01]  /*4c20*/  SHF.R.U32.HI R2, RZ, UR9, R3 ;  /* 0x00000009ff027c19 */ /* 0x000fe20008011603 */
[----:B------:R-:W-:-:S03]  /*4c30*/  UIADD3 UR9, -UR8, URZ, URZ ;  /* 0x0000003f08097290 */ /* 0x000fc6000fffe13f */
[--C-:B------:R-:W-:Y:S01]  /*4c40*/  SHF.R.U64 R15, R13, UR11, R2.reuse ;  /* 0x0000000b0d0f7c19 */ /* 0x100fe20008001202 */
[----:B------:R-:W-:Y:S01]  /*4c50*/  ULDC UR8, c[0x0][0x144] ;  /* 0x0000510000087ab9 */ /* 0x000fe20000000800 */
[----:B------:R-:W-:-:S03]  /*4c60*/  SHF.R.U32.HI R3, RZ, UR11, R2 ;  /* 0x0000000bff037c19 */ /* 0x000fc60008011602 */
[----:B------:R-:W-:Y:S01]  /*4c70*/  IMAD.MOV.U32 R2, RZ, RZ, R15 ;  /* 0x000000ffff027224 */ /* 0x000fe200078e000f */
[----:B------:R-:W-:Y:S06]  /*4c80*/  @!P1 BRA `(.L_x_113) ;  /* 0x0000000000289947 */ /* 0x000fec0003800000 */
[----:B------:R-:W-:Y:S02]  /*4c90*/  ULDC UR11, c[0x0][0x64c] ;  /* 0x00019300000b7ab9 */ /* 0x000fe40000000800 */
[----:B------:R-:W-:-:S05]  /*4ca0*/  IADD3 R7, P1, R15, UR11, RZ ;  /* 0x0000000b0f077c10 */ /* 0x000fca000ff3e0ff */
[----:B------:R-:W-:-:S04]  /*4cb0*/  IMAD.X R11, RZ, RZ, R3, P1 ;  /* 0x000000ffff0b7224 */ /* 0x000fc800008e0603 */
[----:B------:R-:W-:-:S04]  /*4cc0*/  IMAD.WIDE.U32 R4, R11, UR14, RZ ;  /* 0x0000000e0b047c25 */ /* 0x000fc8000f8e00ff */
[----:B------:R-:W-:-:S04]  /*4cd0*/  IMAD.WIDE.U32 R4, P1, R7, UR15, R4 ;  /* 0x0000000f07047c25 */ /* 0x000fc8000f820004 */
[----:B------:R-:W-:-:S04]  /*4ce0*/  IMAD.WIDE.U32 R6, R7, UR14, RZ ;  /* 0x0000000e07067c25 */ /* 0x000fc8000f8e00ff */
[----:B------:R-:W-:Y:S01]  /*4cf0*/  IMAD.X R3, RZ, RZ, RZ, P1 ;  /* 0x000000ffff037224 */ /* 0x000fe200008e06ff */
[----:B------:R-:W-:Y:S01]  /*4d00*/  IADD3 RZ, P1, R7, R4, RZ ;  /* 0x0000000407ff7210 */ /* 0x000fe20007f3e0ff */
[----:B------:R-:W-:-:S04]  /*4d10*/  IMAD.MOV.U32 R2, RZ, RZ, R5 ;  /* 0x000000ffff027224 */ /* 0x000fc800078e0005 */
[----:B------:R-:W-:-:S08]  /*4d20*/  IMAD.WIDE.U32.X R2, R11, UR15, R2, P1 ;  /* 0x0000000f0b027c25 */ /* 0x000fd000088e0402 */
.L_x_113:
[----:B------:R-:W-:Y:S01]  /*4d30*/  UISETP.NE.AND UP0, UPT, UR43, URZ, UPT ;  /* 0x0000003f2b00728c */ /* 0x000fe2000bf05270 */
[----:B------:R-:W-:Y:S01]  /*4d40*/  SHF.R.U64 R3, R2, UR13, R3 ;  /* 0x0000000d02037c19 */ /* 0x000fe20008001203 */
[----:B------:R-:W-:Y:S01]  /*4d50*/  UIADD3 UR10, -UR10, URZ, URZ ;  /* 0x0000003f0a0a7290 */ /* 0x000fe2000fffe13f */
[----:B------:R-:W-:Y:S01]  /*4d60*/  LOP3.LUT R2, R13, UR6, RZ, 0xc0, !PT ;  /* 0x000000060d027c12 */ /* 0x000fe2000f8ec0ff */
[----:B------:R-:W-:Y:S02]  /*4d70*/  UIMAD UR7, UR8, UR9, UR7 ;  /* 0x00000009080772a4 */ /* 0x000fe4000f8e0207 */
[----:B------:R-:W-:Y:S01]  /*4d80*/  IMAD.MOV R4, RZ, RZ, -R3 ;  /* 0x000000ffff047224 */ /* 0x000fe200078e0a03 */
[----:B------:R-:W-:Y:S01]  /*4d90*/  ULDC UR8, c[0x0][0x148] ;  /* 0x0000520000087ab9 */ /* 0x000fe20000000800 */
[----:B------:R-:W-:Y:S01]  /*4da0*/  IMAD R19, R3, UR5, R2 ;  /* 0x0000000503137c24 */ /* 0x000fe2000f8e0202 */
[----:B------:R-:W-:Y:S02]  /*4db0*/  LOP3.LUT R3, R12, UR4, RZ, 0xc0, !PT ;  /* 0x000000040c037c12 */ /* 0x000fe4000f8ec0ff */
[----:B------:R-:W-:Y:S01]  /*4dc0*/  @UP0 UIMAD UR7, UR8, UR10, UR12 ;  /* 0x0000000a080702a4 */ /* 0x000fe2000f8e020c */
[----:B------:R-:W-:-:S02]  /*4dd0*/  PLOP3.LUT P1, PT, PT, PT, UP0, 0x80, 0x0 ;  /* 0x000000000000781c */ /* 0x000fc40003f2f008 */
[----:B------:R-:W-:Y:S02]  /*4de0*/  ULDC UR8, c[0x0][0x638] ;  /* 0x00018e0000087ab9 */ /* 0x000fe40000000800 */
[----:B------:R-:W-:Y:S02]  /*4df0*/  IMAD R2, R4, UR8, R15 ;  /* 0x0000000804027c24 */ /* 0x000fe4000f8e020f */
[----:B-1----:R-:W-:Y:S01]  /*4e00*/  IMAD R19, R19, R14, UR7 ;  /* 0x0000000713137e24 */ /* 0x002fe2000f8e020e */
[----:B------:R-:W-:Y:S01]  /*4e10*/  ULDC UR7, c[0x0][0x600] ;  /* 0x0001800000077ab9 */ /* 0x000fe20000000800 */
[----:B------:R-:W-:Y:S02]  /*4e20*/  IMAD.MOV.U32 R4, RZ, RZ, 0x1 ;  /* 0x00000001ff047424 */ /* 0x000fe400078e00ff */
[----:B------:R-:W-:-:S03]  /*4e30*/  IMAD R2, R2, UR7, R3 ;  /* 0x0000000702027c24 */ /* 0x000fc6000f8e0203 */
[----:B------:R-:W-:Y:S02]  /*4e40*/  PRMT R3, R4, 0x7610, R3 ;  /* 0x0000761004037816 */ /* 0x000fe40000000003 */
[----:B------:R-:W-:Y:S02]  /*4e50*/  SEL R18, R2, R19, !P1 ;  /* 0x0000001302127207 */ /* 0x000fe40004800000 */
[----:B------:R-:W-:Y:S01]  /*4e60*/  SEL R19, R19, R2, !P1 ;  /* 0x0000000213137207 */ /* 0x000fe20004800000 */
[----:B------:R-:W-:-:S07]  /*4e70*/  IMAD.MOV.U32 R2, RZ, RZ, R10 ;  /* 0x000000ffff027224 */ /* 0x000fce00078e000a */
.L_x_111:
[----:B------:R-:W-:Y:S05]  /*4e80*/  BSYNC B1 ;  /* 0x0000000000017941 */ /* 0x000fea0003800000 */
.L_x_110:
[----:B------:R-:W-:-:S13]  /*4e90*/  LOP3.LUT P1, RZ, R3, 0xff, RZ, 0xc0, !PT ;  /* 0x000000ff03ff7812 */ /* 0x000fda000782c0ff */
[----:B------:R-:W-:Y:S05]  /*4ea0*/  @P1 BRA `(.L_x_114) ;  /* 0xfffffff4003c1947 */ /* 0x000fea000383ffff */
[----:B------:R-:W-:Y:S05]  /*4eb0*/  BSYNC B0 ;  /* 0x0000000000007941 */ /* 0x000fea0003800000 */
.L_x_102:
[----:B------:R-:W-:-:S03]  /*4ec0*/  UMOV UR7, 0xffffffff ;  /* 0xffffffff00077882 */ /* 0x000fc60000000000 */
[----:B------:R-:W-:Y:S05]  /*4ed0*/  BRA.DIV UR7, `(.L_x_115) ;  /* 0x0000000207fc7947 */ /* 0x000fea000b800000 */
[----:B------:R-:W-:-:S13]  /*4ee0*/  ELECT P6, URZ, PT ;  /* 0x00000000003f782f */ /* 0x000fda00038c0000 */
.L_x_129:
[----:B------:R-:W-:Y:S04]  /*4ef0*/  BSSY B0, `(.L_x_116) ;  /* 0x000001a000007945 */ /* 0x000fe80003800000 */
[----:B------:R-:W-:Y:S05]  /*4f00*/  @!P6 BRA `(.L_x_117) ;  /* 0x000000000060e947 */ /* 0x000fea0003800000 */
[----:B------:R-:W-:-:S04]  /*4f10*/  ULOP3.LUT UR7, UR40, 0x2, URZ, 0xfc, !UPT ;  /* 0x0000000228077892 */ /* 0x000fc8000f8efc3f */
[----:B------:R-:W-:-:S06]  /*4f20*/  UISETP.NE.AND UP0, UPT, UR7, 0x3, UPT ;  /* 0x000000030700788c */ /* 0x000fcc000bf05270 */
[----:B------:R-:W-:-:S13]  /*4f30*/  PLOP3.LUT P0, PT, PT, PT, UP0, 0x80, 0x0 ;  /* 0x000000000000781c */ /* 0x000fda0003f0f008 */
[----:B------:R-:W-:Y:S05]  /*4f40*/  @!P0 BRA `(.L_x_118) ;  /* 0x0000000000048947 */ /* 0x000fea0003800000 */
[----:B------:R-:W-:Y:S01]  /*4f50*/  BPT.TRAP 0x1 ;  /* 0x000000040000795c */ /* 0x000fe20000300000 */
.L_x_118:
[----:B------:R-:W0:Y:S01]  /*4f60*/  S2R R3, SR_CgaCtaId ;  /* 0x0000000000037919 */ /* 0x000e220000008800 */
[----:B------:R-:W-:-:S04]  /*4f70*/  MOV R2, 0x400 ;  /* 0x0000040000027802 */ /* 0x000fc80000000f00 */
[----:B0-----:R-:W-:Y:S02]  /*4f80*/  LEA R3, R3, R2, 0x18 ;  /* 0x0000000203037211 */ /* 0x001fe400078ec0ff */
[----:B------:R-:W-:-:S03]  /*4f90*/  SHF.L.U32 R2, R8, 0x1f, RZ ;  /* 0x0000001f08027819 */ /* 0x000fc600000006ff */
[----:B------:R-:W-:-:S04]  /*4fa0*/  VIADD R3, R3, 0x10 ;  /* 0x0000001003037836 */ /* 0x000fc80000000000 */
[C---:B------:R-:W-:Y:S02]  /*4fb0*/  IMAD R7, R0.reuse, 0x8, R3 ;  /* 0x0000000800077824 */ /* 0x040fe400078e0203 */
[----:B------:R-:W-:Y:S02]  /*4fc0*/  VIADD R0, R0, 0x1 ;  /* 0x0000000100007836 */ /* 0x000fe40000000000 */
[----:B------:R-:W0:Y:S03]  /*4fd0*/  SYNCS.PHASECHK.TRANS64.TRYWAIT P0, [R7+URZ], R2 ;  /* 0x00000002070075a7 */ /* 0x000e26000800017f */
[----:B------:R-:W-:-:S04]  /*4fe0*/  ISETP.NE.AND P1, PT, R0, 0x2, PT ;  /* 0x000000020000780c */ /* 0x000fc80003f25270 */
[----:B-1----:R-:W-:Y:S02]  /*4ff0*/  SEL R5, RZ, 0x1, P1 ;  /* 0x00000001ff057807 */ /* 0x002fe40000800000 */
[----:B------:R-:W-:Y:S02]  /*5000*/  SEL R0, R0, RZ, P1 ;  /* 0x000000ff00007207 */ /* 0x000fe40000800000 */
[----:B------:R-:W-:Y:S01]  /*5010*/  LOP3.LUT R5, R8, R5, RZ, 0x3c, !PT ;  /* 0x0000000508057212 */ /* 0x000fe200078e3cff */
[----:B0-----:R-:W-:Y:S06]  /*5020*/  @!P0 BRA `(.L_x_119) ;  /* 0x0000000000c88947 */ /* 0x001fec0003800000 */
.L_x_130:
[----:B------:R-:W-:Y:S01]  /*5030*/  IMAD R3, R0, 0x8, R3 ;  /* 0x0000000800037824 */ /* 0x000fe200078e0203 */
[----:B------:R-:W-:-:S07]  /*5040*/  SHF.L.U32 R0, R5, 0x1f, RZ ;  /* 0x0000001f05007819 */ /* 0x000fce00000006ff */
.L_x_120:
[----:B-1----:R1:W2:Y:S02]  /*5050*/  SYNCS.PHASECHK.TRANS64.TRYWAIT P0, [R3+URZ], R0 ;  /* 0x00000000030075a7 */ /* 0x0022a4000800017f */
[----:B--2---:R-:W-:Y:S05]  /*5060*/  @!P0 NANOSLEEP.SYNCS 0x989680 ;  /* 0x009896800000895d */ /* 0x004fea0003900000 */
[----:B------:R-:W2:Y:S02]  /*5070*/  @!P0 SYNCS.PHASECHK.TRANS64 P0, [R3+URZ], R0 ;  /* 0x00000000030085a7 */ /* 0x000ea4000800007f */
[----:B--2---:R-:W-:Y:S05]  /*5080*/  @!P0 BRA `(.L_x_120) ;  /* 0xfffffffc00f08947 */ /* 0x004fea000383ffff */
.L_x_117:
[----:B------:R-:W-:Y:S05]  /*5090*/  BSYNC B0 ;  /* 0x0000000000007941 */ /* 0x000fea0003800000 */
.L_x_116:
[----:B------:R-:W-:Y:S05]  /*50a0*/  EXIT ;  /* 0x000000000000794d */ /* 0x000fea0003800000 */
.L_x_14:
[----:B0-----:R0:W1:Y:S02]  /*50b0*/  SYNCS.PHASECHK.TRANS64.TRYWAIT P0, [R61+URZ+-0x8], R0 ;  /* 0xfffff8003d0075a7 */ /* 0x001064000800017f */
[----:B-1----:R-:W-:Y:S05]  /*50c0*/  @!P0 NANOSLEEP.SYNCS 0x989680 ;  /* 0x009896800000895d */ /* 0x002fea0003900000 */
[----:B------:R-:W1:Y:S02]  /*50d0*/  @!P0 SYNCS.PHASECHK.TRANS64 P0, [R61+URZ+-0x8], R0 ;  /* 0xfffff8003d0085a7 */ /* 0x000e64000800007f */
[----:B-1----:R-:W-:Y:S05]  /*50e0*/  @!P0 BRA `(.L_x_14) ;  /* 0xfffffffc00f08947 */ /* 0x002fea000383ffff */
[----:B------:R-:W-:Y:S05]  /*50f0*/  BRA `(.L_x_121) ;  /* 0xffffffc400487947 */ /* 0x000fea000383ffff */
.L_x_19:
[----:B-1----:R1:W2:Y:S02]  /*5100*/  SYNCS.PHASECHK.TRANS64.TRYWAIT P1, [R3+URZ], R0 ;  /* 0x00000000030075a7 */ /* 0x0022a4000802017f */
[----:B--2---:R-:W-:Y:S05]  /*5110*/  @!P1 NANOSLEEP.SYNCS 0x989680 ;  /* 0x009896800000995d */ /* 0x004fea0003900000 */
[----:B------:R-:W2:Y:S02]  /*5120*/  @!P1 SYNCS.PHASECHK.TRANS64 P1, [R3+URZ], R0 ;  /* 0x00000000030095a7 */ /* 0x000ea4000802007f */
[----:B--2---:R-:W-:Y:S05]  /*5130*/  @!P1 BRA `(.L_x_19) ;  /* 0xfffffffc00f09947 */ /* 0x004fea000383ffff */
[----:B------:R-:W-:Y:S05]  /*5140*/  BRA `(.L_x_18) ;  /* 0xffffffc400bc7947 */ /* 0x000fea000383ffff */
.L_x_24:
[----:B-1----:R-:W-:-:S04]  /*5150*/  IMAD.U32 R4, RZ, RZ, UR4 ;  /* 0x00000004ff047e24 */ /* 0x002fc8000f8e00ff */
[----:B------:R1:W2:Y:S03]  /*5160*/  SYNCS.PHASECHK.TRANS64.TRYWAIT P1, [R4+URZ], R3 ;  /* 0x00000003040075a7 */ /* 0x0002a6000802017f */
[----:B--2---:R-:W-:Y:S05]  /*5170*/  @!P1 NANOSLEEP.SYNCS 0x989680 ;  /* 0x009896800000995d */ /* 0x004fea0003900000 */
[----:B------:R-:W2:Y:S02]  /*5180*/  @!P1 SYNCS.PHASECHK.TRANS64 P1, [R4+URZ], R3 ;  /* 0x00000003040095a7 */ /* 0x000ea4000802007f */
[----:B--2---:R-:W-:Y:S05]  /*5190*/  @!P1 BRA `(.L_x_24) ;  /* 0xfffffffc00ec9947 */ /* 0x004fea000383ffff */
[----:B------:R-:W-:Y:S05]  /*51a0*/  BRA `(.L_x_23) ;  /* 0xffffffc800187947 */ /* 0x000fea000383ffff */
.L_x_30:
[----:B--2---:R2:W3:Y:S02]  /*51b0*/  SYNCS.PHASECHK.TRANS64.TRYWAIT P0, [R61+URZ+0x8], R0 ;  /* 0x000008003d0075a7 */ /* 0x0044e4000800017f */
[----:B---3--:R-:W-:Y:S05]  /*51c0*/  @!P0 NANOSLEEP.SYNCS 0x989680 ;  /* 0x009896800000895d */ /* 0x008fea0003900000 */
[----:B------:R-:W3:Y:S02]  /*51d0*/  @!P0 SYNCS.PHASECHK.TRANS64 P0, [R61+URZ+0x8], R0 ;  /* 0x000008003d0085a7 */ /* 0x000ee4000800007f */
[----:B---3--:R-:W-:Y:S05]  /*51e0*/  @!P0 BRA `(.L_x_30) ;  /* 0xfffffffc00f08947 */ /* 0x008fea000383ffff */
[----:B------:R-:W-:Y:S05]  /*51f0*/  BRA `(.L_x_122) ;  /* 0xffffffc800f87947 */ /* 0x000fea000383ffff */
.L_x_103:
[----:B------:R-:W-:Y:S01]  /*5200*/  BSSY B1, `(.L_x_123) ;  /* 0x0000006000017945 */ /* 0x000fe20003800000 */
[----:B------:R-:W-:-:S07]  /*5210*/  IMAD.MOV.U32 R15, RZ, RZ, -0x1 ;  /* 0xffffffffff0f7424 */ /* 0x000fce00078e00ff */
[----:B------:R-:W-:Y:S05]  /*5220*/  WARPSYNC.COLLECTIVE R15, `(.L_x_124) ;  /* 0x000000000f0c7348 */ /* 0x000fea0003c00000 */
[----:B------:R-:W-:Y:S02]  /*5230*/  ELECT P6, UR62, PT ;  /* 0x00000000003e782f */ /* 0x000fe400038c0000 */
[----:B------:R-:W-:Y:S01]  /*5240*/  MOV R14, UR62 ;  /* 0x0000003e000e7c02 */ /* 0x000fe20008000f00 */
[----:B------:R-:W-:Y:S10]  /*5250*/  ENDCOLLECTIVE ;  /* 0x000000000000791b */ /* 0x000ff40003800000 */
.L_x_124:
[----:B------:R-:W-:Y:S05]  /*5260*/  BSYNC B1 ;  /* 0x0000000000017941 */ /* 0x000fea0003800000 */
.L_x_123:
[----:B------:R-:W-:Y:S05]  /*5270*/  BRA `(.L_x_125) ;  /* 0xfffffff000547947 */ /* 0x000fea000383ffff */
.L_x_106:
[----:B-1----:R1:W2:Y:S02]  /*5280*/  SYNCS.PHASECHK.TRANS64.TRYWAIT P1, [R10+URZ+0x10], R5 ;  /* 0x000010050a0075a7 */ /* 0x0022a4000802017f */
[----:B--2---:R-:W-:Y:S05]  /*5290*/  @!P1 NANOSLEEP.SYNCS 0x989680 ;  /* 0x009896800000995d */ /* 0x004fea0003900000 */
[----:B------:R-:W2:Y:S02]  /*52a0*/  @!P1 SYNCS.PHASECHK.TRANS64 P1, [R10+URZ+0x10], R5 ;  /* 0x000010050a0095a7 */ /* 0x000ea4000802007f */
[----:B--2---:R-:W-:Y:S05]  /*52b0*/  @!P1 BRA `(.L_x_106) ;  /* 0xfffffffc00f09947 */ /* 0x004fea000383ffff */
[----:B------:R-:W-:Y:S05]  /*52c0*/  BRA `(.L_x_126) ;  /* 0xfffffff000887947 */ /* 0x000fea000383ffff */
.L_x_115:
[----:B------:R-:W-:Y:S01]  /*52d0*/  BSSY B0, `(.L_x_127) ;  /* 0x0000006000007945 */ /* 0x000fe20003800000 */
[----:B------:R-:W-:-:S07]  /*52e0*/  IMAD.MOV.U32 R15, RZ, RZ, -0x1 ;  /* 0xffffffffff0f7424 */ /* 0x000fce00078e00ff */
[----:B-1----:R-:W-:Y:S05]  /*52f0*/  WARPSYNC.COLLECTIVE R15, `(.L_x_128) ;  /* 0x000000000f0c7348 */ /* 0x002fea0003c00000 */
[----:B------:R-:W-:Y:S02]  /*5300*/  ELECT P6, UR62, PT ;  /* 0x00000000003e782f */ /* 0x000fe400038c0000 */
[----:B------:R-:W-:Y:S01]  /*5310*/  MOV R14, UR62 ;  /* 0x0000003e000e7c02 */ /* 0x000fe20008000f00 */
[----:B-1----:R-:W-:Y:S10]  /*5320*/  ENDCOLLECTIVE ;  /* 0x000000000000791b */ /* 0x002ff40003800000 */
.L_x_128:
[----:B------:R-:W-:Y:S05]  /*5330*/  BSYNC B0 ;  /* 0x0000000000007941 */ /* 0x000fea0003800000 */
.L_x_127:
[----:B------:R-:W-:Y:S05]  /*5340*/  BRA `(.L_x_129) ;  /* 0xfffffff800e87947 */ /* 0x000fea000383ffff */
.L_x_119:
[----:B0-----:R0:W1:Y:S02]  /*5350*/  SYNCS.PHASECHK.TRANS64.TRYWAIT P0, [R7+URZ], R2 ;  /* 0x00000002070075a7 */ /* 0x001064000800017f */
[----:B-1----:R-:W-:Y:S05]  /*5360*/  @!P0 NANOSLEEP.SYNCS 0x989680 ;  /* 0x009896800000895d */ /* 0x002fea0003900000 */
[----:B------:R-:W1:Y:S02]  /*5370*/  @!P0 SYNCS.PHASECHK.TRANS64 P0, [R7+URZ], R2 ;  /* 0x00000002070085a7 */ /* 0x000e64000800007f */
[----:B-1----:R-:W-:Y:S05]  /*5380*/  @!P0 BRA `(.L_x_119) ;  /* 0xfffffffc00f08947 */ /* 0x002fea000383ffff */
[----:B------:R-:W-:Y:S05]  /*5390*/  BRA `(.L_x_130) ;  /* 0xfffffffc00247947 */ /* 0x000fea000383ffff */
.L_x_131:
[----:B------:R-:W-:-:S00]  /*53a0*/  BRA `(.L_x_131) ;  /* 0xfffffffc00fc7947 */ /* 0x000fc0000383ffff */
[----:B------:R-:W-:-:S00]  /*53b0*/  NOP ;  /* 0x0000000000007918 */ /* 0x000fc00000000000 */
        /* <DEDUP_REMOVED lines=12> */
.L_x_132:


//--------------------- .nv.global.init           --------------------------
	.section	.nv.global.init,"aw",@progbits
.nv.global.init:
	.type		$str$22,@object
	.size		$str$22,($str$23 - $str$22)
$str$22:
        /*0000*/ 	.byte	0x6b, 0x5f, 0x74, 0x69, 0x6c, 0x65, 0x5f, 0x63, 0x6f, 0x75, 0x6e, 0x74, 0x20, 0x3e, 0x3d, 0x20
        /*0010*/ 	.byte	0x31, 0x00
	.type		$str$23,@object
	.size		$str$23,(__unnamed_1 - $str$23)
$str$23:
        /*0012*/ 	.byte	0x2f, 0x74, 0x6d, 0x70, 0x2f, 0x63, 0x75, 0x74, 0x6c, 0x61, 0x73, 0x73, 0x5f, 0x73, 0x77, 0x65
        /*0022*/ 	.byte	0x65, 0x70, 0x5f, 0x73, 0x72, 0x63, 0x2f, 0x69, 0x6e, 0x63, 0x6c, 0x75, 0x64, 0x65, 0x2f, 0x63
        /*0032*/ 	.byte	0x75, 0x74, 0x6c, 0x61, 0x73, 0x73, 0x2f, 0x67, 0x65, 0x6d, 0x6d, 0x2f, 0x63, 0x6f, 0x6c, 0x6c
        /*0042*/ 	.byte	0x65, 0x63, 0x74, 0x69, 0x76, 0x65, 0x2f, 0x73, 0x6d, 0x39, 0x30, 0x5f, 0x6d, 0x6d, 0x61, 0x5f
        /*0052*/ 	.byte	0x74, 0x6d, 0x61, 0x5f, 0x67, 0x6d, 0x6d, 0x61, 0x5f, 0x73, 0x73, 0x5f, 0x77, 0x61, 0x72, 0x70
        /*0062*/ 	.byte	0x73, 0x70, 0x65, 0x63, 0x69, 0x61, 0x6c, 0x69, 0x7a, 0x65, 0x64, 0x2e, 0x68, 0x70, 0x70, 0x00
	.type		__unnamed_1,@object
	.size		__unnamed_1,(.L_0 - __unnamed_1)
__unnamed_1:
        /*0072*/ 	.byte	0x76, 0x6f, 0x69, 0x64, 0x20, 0x63, 0x75, 0x74, 0x6c, 0x61, 0x73, 0x73, 0x3a, 0x3a, 0x67, 0x65
        /* <DEDUP_REMOVED lines=171> */
        /*0b32*/ 	.byte	0x65, 0x6e, 0x74, 0x69, 0x74, 0x79, 0x5d, 0x00
.L_0:


//--------------------- .nv.shared._ZN7cutlass13device_kernelINS_4gemm6kernel13GemmUniversalIN4cute5tupleIJiiiiEEENS1_10collective13CollectiveMmaINS1_34MainloopSm90TmaGmmaWarpSpecializedILi2ENS5_IJNS4_1CILi1EEESB_SB_EEENS1_32KernelTmaWarpSpecializedPingpongEEENS5_IJNSA_ILi64EEESF_NSA_ILi32EEEEEEaNS5_IJlSB_lEEEaSI_NS4_8TiledMMAINS4_8MMA_AtomIJNS4_4SM904GMMA26MMA_64x64x32_S32S8S8_SS_TNEEEENS4_6LayoutISC_NS5_IJNSA_ILi0EEESQ_SQ_EEEEENS5_IJNS4_10UnderscoreEST_ST_EEEEENS4_13SM90_TMA_LOADENS4_14ComposedLayoutINS4_7SwizzleILi1ELi4ELi3EEENS4_18smem_ptr_flag_bitsILi8EEENSP_INS5_IJNSA_ILi8EEESG_EEENS5_IJSG_SB_EEEEEEEvNS4_8identityESW_S16_vS17_EENS_8epilogue10collective6detail29Sm90TmaWarpSpecializedAdapterINS1A_15DefaultEpilogueIaSI_SI_NS19_6thread17LinearCombinationIaLi1EiiLNS1E_9ScaleType4KindE0ELNS_15FloatRoundStyleE2EaEENS1_15EpilogueDefaultEEEEEvvEEEEvNT_6ParamsE --------------------------
	.section	.nv.shared._ZN7cutlass13device_kernelINS_4gemm6kernel13GemmUniversalIN4cute5tupleIJiiiiEEENS1_10collective13CollectiveMmaINS1_34MainloopSm90TmaGmmaWarpSpecializedILi2ENS5_IJNS4_1CILi1EEESB_SB_EEENS1_32KernelTmaWarpSpecializedPingpongEEENS5_IJNSA_ILi64EEESF_NSA_ILi32EEEEEEaNS5_IJlSB_lEEEaSI_NS4_8TiledMMAINS4_8MMA_AtomIJNS4_4SM904GMMA26MMA_64x64x32_S32S8S8_SS_TNEEEENS4_6LayoutISC_NS5_IJNSA_ILi0EEESQ_SQ_EEEEENS5_IJNS4_10UnderscoreEST_ST_EEEEENS4_13SM90_TMA_LOADENS4_14ComposedLayoutINS4_7SwizzleILi1ELi4ELi3EEENS4_18smem_ptr_flag_bitsILi8EEENSP_INS5_IJNSA_ILi8EEESG_EEENS5_IJSG_SB_EEEEEEEvNS4_8identityESW_S16_vS17_EENS_8epilogue10collective6detail29Sm90TmaWarpSpecializedAdapterINS1A_15DefaultEpilogueIaSI_SI_NS19_6thread17LinearCombinationIaLi1EiiLNS1E_9ScaleType4KindE0ELNS_15FloatRoundStyleE2EaEENS1_15EpilogueDefaultEEEEEvvEEEEvNT_6ParamsE,"aw",@nobits
	.sectionflags	@""
	.align	16
	.zero		1024


//--------------------- .nv.shared.reserved.0     --------------------------
	.section	.nv.shared.reserved.0,"aw",@nobits
	.weak		__nv_reservedSMEM_offset_0_alias
	.size		__nv_reservedSMEM_offset_0_alias, 0, 0
	.other		__nv_reservedSMEM_offset_0_alias,@"STO_CUDA_RESERVED_SHARED STV_DEFAULT"
__nv_reservedSMEM_offset_0_alias:
	.zero		0


//--------------------- .nv.global                --------------------------
	.section	.nv.global,"aw",@nobits
.nv.global:
	.type		_ZN40_INTERNAL_12f9cbbd_4_k_cu_ce6b4f6f_304684cute1_E,@object
	.size		_ZN40_INTERNAL_12f9cbbd_4_k_cu_ce6b4f6f_304684cute1_E,(_ZN40_INTERNAL_12f9cbbd_4_k_cu_ce6b4f6f_304684cuda3std3__45__cpo6cbeginE - _ZN40_INTERNAL_12f9cbbd_4_k_cu_ce6b4f6f_304684cute1_E)
_ZN40_INTERNAL_12f9cbbd_4_k_cu_ce6b4f6f_304684cute1_E:
	.zero		1
	.type		_ZN40_INTERNAL_12f9cbbd_4_k_cu_ce6b4f6f_304684cuda3std3__45__cpo6cbeginE,@object
	.size		_ZN40_INTERNAL_12f9cbbd_4_k_cu_ce6b4f6f_304684cuda3std3__45__cpo6cbeginE,(_ZN40_INTERNAL_12f9cbbd_4_k_cu_ce6b4f6f_304684cuda3std3__48in_placeE - _ZN40_INTERNAL_12f9cbbd_4_k_cu_ce6b4f6f_304684cuda3std3__45__cpo6cbeginE)
_ZN40_INTERNAL_12f9cbbd_4_k_cu_ce6b4f6f_304684cuda3std3__45__cpo6cbeginE:
	.zero		1
	.type		_ZN40_INTERNAL_12f9cbbd_4_k_cu_ce6b4f6f_304684cuda3std3__48in_placeE,@object
	.size		_ZN40_INTERNAL_12f9cbbd_4_k_cu_ce6b4f6f_304684cuda3std3__48in_placeE,(_ZN40_INTERNAL_12f9cbbd_4_k_cu_ce6b4f6f_304684cuda3std6ranges3__45__cpo9iter_moveE - _ZN40_INTERNAL_12f9cbbd_4_k_cu_ce6b4f6f_304684cuda3std3__48in_placeE)
_ZN40_INTERNAL_12f9cbbd_4_k_cu_ce6b4f6f_304684cuda3std3__48in_placeE:
	.zero		1
	.type		_ZN40_INTERNAL_12f9cbbd_4_k_cu_ce6b4f6f_304684cuda3std6ranges3__45__cpo9iter_moveE,@object
	.size		_ZN40_INTERNAL_12f9cbbd_4_k_cu_ce6b4f6f_304684cuda3std6ranges3__45__cpo9iter_moveE,(_ZN40_INTERNAL_12f9cbbd_4_k_cu_ce6b4f6f_304684cuda3std3__45__cpo5beginE - _ZN40_INTERNAL_12f9cbbd_4_k_cu_ce6b4f6f_304684cuda3std6ranges3__45__cpo9iter_moveE)
_ZN40_INTERNAL_12f9cbbd_4_k_cu_ce6b4f6f_304684cuda3std6ranges3__45__cpo9iter_moveE:
	.zero		1
	.type		_ZN40_INTERNAL_12f9cbbd_4_k_cu_ce6b4f6f_304684cuda3std3__45__cpo5beginE,@object
	.size		_ZN40_INTERNAL_12f9cbbd_4_k_cu_ce6b4f6f_304684cuda3std3__45__cpo5beginE,(_ZN40_INTERNAL_12f9cbbd_4_k_cu_ce6b4f6f_304684cuda3std3__442_GLOBAL__N__12f9cbbd_4_k_cu_ce6b4f6f_304686ignoreE - _ZN40_INTERNAL_12f9cbbd_4_k_cu_ce6b4f6f_304684cuda3std3__45__cpo5beginE)
_ZN40_INTERNAL_12f9cbbd_4_k_cu_ce6b4f6f_304684cuda3std3__45__cpo5beginE:
	.zero		1
	.type		_ZN40_INTERNAL_12f9cbbd_4_k_cu_ce6b4f6f_304684cuda3std3__442_GLOBAL__N__12f9cbbd_4_k_cu_ce6b4f6f_304686ignoreE,@object
	.size		_ZN40_INTERNAL_12f9cbbd_4_k_cu_ce6b4f6f_304684cuda3std3__442_GLOBAL__N__12f9cbbd_4_k_cu_ce6b4f6f_304686ignoreE,(_ZN40_INTERNAL_12f9cbbd_4_k_cu_ce6b4f6f_304684cute7productE - _ZN40_INTERNAL_12f9cbbd_4_k_cu_ce6b4f6f_304684cuda3std3__442_GLOBAL__N__12f9cbbd_4_k_cu_ce6b4f6f_304686ignoreE)
_ZN40_INTERNAL_12f9cbbd_4_k_cu_ce6b4f6f_304684cuda3std3__442_GLOBAL__N__12f9cbbd_4_k_cu_ce6b4f6f_304686ignoreE:
	.zero		1
	.type		_ZN40_INTERNAL_12f9cbbd_4_k_cu_ce6b4f6f_304684cute7productE,@object
	.size		_ZN40_INTERNAL_12f9cbbd_4_k_cu_ce6b4f6f_304684cute7productE,(_ZN40_INTERNAL_12f9cbbd_4_k_cu_ce6b4f6f_304684cuda3std3__45__cpo3endE - _ZN40_INTERNAL_12f9cbbd_4_k_cu_ce6b4f6f_304684cute7productE)
_ZN40_INTERNAL_12f9cbbd_4_k_cu_ce6b4f6f_304684cute7productE:
	.zero		1
	.type		_ZN40_INTERNAL_12f9cbbd_4_k_cu_ce6b4f6f_304684cuda3std3__45__cpo3endE,@object
	.size		_ZN40_INTERNAL_12f9cbbd_4_k_cu_ce6b4f6f_304684cuda3std3__45__cpo3endE,(_ZN40_INTERNAL_12f9cbbd_4_k_cu_ce6b4f6f_304684cuda3std3__419piecewise_constructE - _ZN40_INTERNAL_12f9cbbd_4_k_cu_ce6b4f6f_304684cuda3std3__45__cpo3endE)
_ZN40_INTERNAL_12f9cbbd_4_k_cu_ce6b4f6f_304684cuda3std3__45__cpo3endE:
	.zero		1
	.type		_ZN40_INTERNAL_12f9cbbd_4_k_cu_ce6b4f6f_304684cuda3std3__419piecewise_constructE,@object
	.size		_ZN40_INTERNAL_12f9cbbd_4_k_cu_ce6b4f6f_304684cuda3std3__419piecewise_constructE,(_ZN40_INTERNAL_12f9cbbd_4_k_cu_ce6b4f6f_304684cuda3std3__45__cpo4cendE - _ZN40_INTERNAL_12f9cbbd_4_k_cu_ce6b4f6f_304684cuda3std3__419piecewise_constructE)
_ZN40_INTERNAL_12f9cbbd_4_k_cu_ce6b4f6f_304684cuda3std3__419piecewise_constructE:
	.zero		1
	.type		_ZN40_INTERNAL_12f9cbbd_4_k_cu_ce6b4f6f_304684cuda3std3__45__cpo4cendE,@object
	.size		_ZN40_INTERNAL_12f9cbbd_4_k_cu_ce6b4f6f_304684cuda3std3__45__cpo4cendE,(_ZN40_INTERNAL_12f9cbbd_4_k_cu_ce6b4f6f_304684cuda3std6ranges3__45__cpo4swapE - _ZN40_INTERNAL_12f9cbbd_4_k_cu_ce6b4f6f_304684cuda3std3__45__cpo4cendE)
_ZN40_INTERNAL_12f9cbbd_4_k_cu_ce6b4f6f_304684cuda3std3__45__cpo4cendE:
	.zero		1
	.type		_ZN40_INTERNAL_12f9cbbd_4_k_cu_ce6b4f6f_304684cuda3std6ranges3__45__cpo4swapE,@object
	.size		_ZN40_INTERNAL_12f9cbbd_4_k_cu_ce6b4f6f_304684cuda3std6ranges3__45__cpo4swapE,(.L_8 - _ZN40_INTERNAL_12f9cbbd_4_k_cu_ce6b4f6f_304684cuda3std6ranges3__45__cpo4swapE)
_ZN40_INTERNAL_12f9cbbd_4_k_cu_ce6b4f6f_304684cuda3std6ranges3__45__cpo4swapE:
	.zero		1
.L_8:


//--------------------- .nv.constant0._ZN7cutlass13device_kernelINS_4gemm6kernel13GemmUniversalIN4cute5tupleIJiiiiEEENS1_10collective13CollectiveMmaINS1_34MainloopSm90TmaGmmaWarpSpecializedILi2ENS5_IJNS4_1CILi1EEESB_SB_EEENS1_32KernelTmaWarpSpecializedPingpongEEENS5_IJNSA_ILi64EEESF_NSA_ILi32EEEEEEaNS5_IJlSB_lEEEaSI_NS4_8TiledMMAINS4_8MMA_AtomIJNS4_4SM904GMMA26MMA_64x64x32_S32S8S8_SS_TNEEEENS4_6LayoutISC_NS5_IJNSA_ILi0EEESQ_SQ_EEEEENS5_IJNS4_10UnderscoreEST_ST_EEEEENS4_13SM90_TMA_LOADENS4_14ComposedLayoutINS4_7SwizzleILi1ELi4ELi3EEENS4_18smem_ptr_flag_bitsILi8EEENSP_INS5_IJNSA_ILi8EEESG_EEENS5_IJSG_SB_EEEEEEEvNS4_8identityESW_S16_vS17_EENS_8epilogue10collective6detail29Sm90TmaWarpSpecializedAdapterINS1A_15DefaultEpilogueIaSI_SI_NS19_6thread17LinearCombinationIaLi1EiiLNS1E_9ScaleType4KindE0ELNS_15FloatRoundStyleE2EaEENS1_15EpilogueDefaultEEEEEvvEEEEvNT_6ParamsE --------------------------
	.section	.nv.constant0._ZN7cutlass13device_kernelINS_4gemm6kernel13GemmUniversalIN4cute5tupleIJiiiiEEENS1_10collective13CollectiveMmaINS1_34MainloopSm90TmaGmmaWarpSpecializedILi2ENS5_IJNS4_1CILi1EEESB_SB_EEENS1_32KernelTmaWarpSpecializedPingpongEEENS5_IJNSA_ILi64EEESF_NSA_ILi32EEEEEEaNS5_IJlSB_lEEEaSI_NS4_8TiledMMAINS4_8MMA_AtomIJNS4_4SM904GMMA26MMA_64x64x32_S32S8S8_SS_TNEEEENS4_6LayoutISC_NS5_IJNSA_ILi0EEESQ_SQ_EEEEENS5_IJNS4_10UnderscoreEST_ST_EEEEENS4_13SM90_TMA_LOADENS4_14ComposedLayoutINS4_7SwizzleILi1ELi4ELi3EEENS4_18smem_ptr_flag_bitsILi8EEENSP_INS5_IJNSA_ILi8EEESG_EEENS5_IJSG_SB_EEEEEEEvNS4_8identityESW_S16_vS17_EENS_8epilogue10collective6detail29Sm90TmaWarpSpecializedAdapterINS1A_15DefaultEpilogueIaSI_SI_NS19_6thread17LinearCombinationIaLi1EiiLNS1E_9ScaleType4KindE0ELNS_15FloatRoundStyleE2EaEENS1_15EpilogueDefaultEEEEEvvEEEEvNT_6ParamsE,"a",@progbits
	.sectionflags	@""
	.align	4
.nv.constant0._ZN7cutlass13device_kernelINS_4gemm6kernel13GemmUniversalIN4cute5tupleIJiiiiEEENS1_10collective13CollectiveMmaINS1_34MainloopSm90TmaGmmaWarpSpecializedILi2ENS5_IJNS4_1CILi1EEESB_SB_EEENS1_32KernelTmaWarpSpecializedPingpongEEENS5_IJNSA_ILi64EEESF_NSA_ILi32EEEEEEaNS5_IJlSB_lEEEaSI_NS4_8TiledMMAINS4_8MMA_AtomIJNS4_4SM904GMMA26MMA_64x64x32_S32S8S8_SS_TNEEEENS4_6LayoutISC_NS5_IJNSA_ILi0EEESQ_SQ_EEEEENS5_IJNS4_10UnderscoreEST_ST_EEEEENS4_13SM90_TMA_LOADENS4_14ComposedLayoutINS4_7SwizzleILi1ELi4ELi3EEENS4_18smem_ptr_flag_bitsILi8EEENSP_INS5_IJNSA_ILi8EEESG_EEENS5_IJSG_SB_EEEEEEEvNS4_8identityESW_S16_vS17_EENS_8epilogue10collective6detail29Sm90TmaWarpSpecializedAdapterINS1A_15DefaultEpilogueIaSI_SI_NS19_6thread17LinearCombinationIaLi1EiiLNS1E_9ScaleType4KindE0ELNS_15FloatRoundStyleE2EaEENS1_15EpilogueDefaultEEEEEvvEEEEvNT_6ParamsE:
	.zero		1664


//--------------------- SYMBOLS --------------------------

	.type		.nv.reservedSmem.offset0,@object
	.size		.nv.reservedSmem.offset0,0x4
	.type		__assertfail,@function
